	.target	sm_90a

	.elftype	@"ET_EXEC"


//--------------------- .note.nv.tkinfo           --------------------------
	.section	.note.nv.tkinfo,"",@"SHT_NOTE"
	.sectionflags	@"SHF_NOTE_NV_TKINFO"
	.tkinfo
        /*0018*/ 	.word	0x00000002
        /*0030*/ 	.string	""
        /*0030*/ 	.string	"ptxas"
        /*0030*/ 	.string	"Cuda compilation tools, release 13.0, V13.0.88"
        /*0030*/ 	.string	"Build cuda_13.0.r13.0/compiler.36424714_0"
        /*0030*/ 	.string	"-arch sm_90a -m 64 "



//--------------------- .note.nv.cuinfo           --------------------------
	.section	.note.nv.cuinfo,"",@"SHT_NOTE"
	.sectionflags	@"SHF_NOTE_NV_CUINFO"
        /*0018*/ 	.short	0x0002
        /*001a*/ 	.short	0x005a
        /*001c*/ 	.short	0x0082
	.zero		2


//--------------------- .nv.info                  --------------------------
	.section	.nv.info,"",@"SHT_CUDA_INFO"
	.align	4


	//----- nvinfo : EIATTR_REGCOUNT
	.align		4
        /*0000*/ 	.byte	0x04, 0x2f
        /*0002*/ 	.short	(.L_12 - .L_11)
	.align		4
.L_11:
        /*0004*/ 	.word	index@(_ZN7cutlass13device_kernelINS_4gemm6kernel13GemmUniversalIN4cute5tupleIJiiiiEEENS1_10collective13CollectiveMmaINS1_37MainloopSm90TmaGmmaWarpSpecializedFP8ILi4ENS5_IJNS4_1CILi2EEENSA_ILi1EEESC_EEENS1_35KernelTmaWarpSpecializedCooperativeEEENS5_IJNSA_ILi128EEENSA_ILi256EEESG_EEENS_12float_e4m3_tENS5_IJlSC_lEEESJ_SK_NS4_8TiledMMAINS4_8MMA_AtomIJNS4_4SM904GMMA31MMA_64x256x32_F32E4M3E4M3_SS_TNILNSO_7ScaleInE1ELSQ_1EEEEEENS4_6LayoutISD_NS5_IJSC_NSA_ILi0EEESU_EEEEENS5_IJNS4_10UnderscoreESX_SX_EEEEENS4_13SM90_TMA_LOADENS4_14ComposedLayoutINS4_7SwizzleILi3ELi4ELi3EEENS4_18smem_ptr_flag_bitsILi8EEENST_INS5_IJNSA_ILi8EEESG_EEENS5_IJSG_SC_EEEEEEEvNS4_8identityENS4_23SM90_TMA_LOAD_MULTICASTES1A_vS1B_EENS_8epilogue10collective6detail29Sm90TmaWarpSpecializedAdapterINS1F_15DefaultEpilogueISJ_SK_SK_NS1E_6thread17LinearCombinationISJ_Li1EffLNS1J_9ScaleType4KindE0ELNS_15FloatRoundStyleE2ESJ_EENS1_15EpilogueDefaultEEEEEvvEEEEvNT_6ParamsE)
        /*0008*/ 	.word	0x000000a8


	//----- nvinfo : EIATTR_FRAME_SIZE
	.align		4
.L_12:
        /*000c*/ 	.byte	0x04, 0x11
        /*000e*/ 	.short	(.L_14 - .L_13)
	.align		4
.L_13:
        /*0010*/ 	.word	index@(_ZN7cutlass13device_kernelINS_4gemm6kernel13GemmUniversalIN4cute5tupleIJiiiiEEENS1_10collective13CollectiveMmaINS1_37MainloopSm90TmaGmmaWarpSpecializedFP8ILi4ENS5_IJNS4_1CILi2EEENSA_ILi1EEESC_EEENS1_35KernelTmaWarpSpecializedCooperativeEEENS5_IJNSA_ILi128EEENSA_ILi256EEESG_EEENS_12float_e4m3_tENS5_IJlSC_lEEESJ_SK_NS4_8TiledMMAINS4_8MMA_AtomIJNS4_4SM904GMMA31MMA_64x256x32_F32E4M3E4M3_SS_TNILNSO_7ScaleInE1ELSQ_1EEEEEENS4_6LayoutISD_NS5_IJSC_NSA_ILi0EEESU_EEEEENS5_IJNS4_10UnderscoreESX_SX_EEEEENS4_13SM90_TMA_LOADENS4_14ComposedLayoutINS4_7SwizzleILi3ELi4ELi3EEENS4_18smem_ptr_flag_bitsILi8EEENST_INS5_IJNSA_ILi8EEESG_EEENS5_IJSG_SC_EEEEEEEvNS4_8identityENS4_23SM90_TMA_LOAD_MULTICASTES1A_vS1B_EENS_8epilogue10collective6detail29Sm90TmaWarpSpecializedAdapterINS1F_15DefaultEpilogueISJ_SK_SK_NS1E_6thread17LinearCombinationISJ_Li1EffLNS1J_9ScaleType4KindE0ELNS_15FloatRoundStyleE2ESJ_EENS1_15EpilogueDefaultEEEEEvvEEEEvNT_6ParamsE)
        /*0014*/ 	.word	0x000000f8


	//----- nvinfo : EIATTR_MIN_STACK_SIZE
	.align		4
.L_14:
        /*0018*/ 	.byte	0x04, 0x12
        /*001a*/ 	.short	(.L_16 - .L_15)
	.align		4
.L_15:
        /*001c*/ 	.word	index@(_ZN7cutlass13device_kernelINS_4gemm6kernel13GemmUniversalIN4cute5tupleIJiiiiEEENS1_10collective13CollectiveMmaINS1_37MainloopSm90TmaGmmaWarpSpecializedFP8ILi4ENS5_IJNS4_1CILi2EEENSA_ILi1EEESC_EEENS1_35KernelTmaWarpSpecializedCooperativeEEENS5_IJNSA_ILi128EEENSA_ILi256EEESG_EEENS_12float_e4m3_tENS5_IJlSC_lEEESJ_SK_NS4_8TiledMMAINS4_8MMA_AtomIJNS4_4SM904GMMA31MMA_64x256x32_F32E4M3E4M3_SS_TNILNSO_7ScaleInE1ELSQ_1EEEEEENS4_6LayoutISD_NS5_IJSC_NSA_ILi0EEESU_EEEEENS5_IJNS4_10UnderscoreESX_SX_EEEEENS4_13SM90_TMA_LOADENS4_14ComposedLayoutINS4_7SwizzleILi3ELi4ELi3EEENS4_18smem_ptr_flag_bitsILi8EEENST_INS5_IJNSA_ILi8EEESG_EEENS5_IJSG_SC_EEEEEEEvNS4_8identityENS4_23SM90_TMA_LOAD_MULTICASTES1A_vS1B_EENS_8epilogue10collective6detail29Sm90TmaWarpSpecializedAdapterINS1F_15DefaultEpilogueISJ_SK_SK_NS1E_6thread17LinearCombinationISJ_Li1EffLNS1J_9ScaleType4KindE0ELNS_15FloatRoundStyleE2ESJ_EENS1_15EpilogueDefaultEEEEEvvEEEEvNT_6ParamsE)
        /*0020*/ 	.word	0x000000f8
.L_16:


//--------------------- .nv.compat                --------------------------
	.section	.nv.compat,"",@"SHT_CUDA_COMPAT_INFO"
	.align	4
        /*0000*/ 	.byte	0x02, 0x09, 0x01, 0x00, 0x02, 0x02, 0x04, 0x00, 0x02, 0x05, 0x05, 0x00, 0x03, 0x07, 0x01, 0x01
        /*0010*/ 	.byte	0x02, 0x03, 0x01, 0x00, 0x02, 0x06, 0x01, 0x00, 0x04, 0x0b, 0x08, 0x00, 0x00, 0x00, 0x00, 0x00
        /*0020*/ 	.byte	0x00, 0x00, 0x00, 0x00


//--------------------- .nv.info._ZN7cutlass13device_kernelINS_4gemm6kernel13GemmUniversalIN4cute5tupleIJiiiiEEENS1_10collective13CollectiveMmaINS1_37MainloopSm90TmaGmmaWarpSpecializedFP8ILi4ENS5_IJNS4_1CILi2EEENSA_ILi1EEESC_EEENS1_35KernelTmaWarpSpecializedCooperativeEEENS5_IJNSA_ILi128EEENSA_ILi256EEESG_EEENS_12float_e4m3_tENS5_IJlSC_lEEESJ_SK_NS4_8TiledMMAINS4_8MMA_AtomIJNS4_4SM904GMMA31MMA_64x256x32_F32E4M3E4M3_SS_TNILNSO_7ScaleInE1ELSQ_1EEEEEENS4_6LayoutISD_NS5_IJSC_NSA_ILi0EEESU_EEEEENS5_IJNS4_10UnderscoreESX_SX_EEEEENS4_13SM90_TMA_LOADENS4_14ComposedLayoutINS4_7SwizzleILi3ELi4ELi3EEENS4_18smem_ptr_flag_bitsILi8EEENST_INS5_IJNSA_ILi8EEESG_EEENS5_IJSG_SC_EEEEEEEvNS4_8identityENS4_23SM90_TMA_LOAD_MULTICASTES1A_vS1B_EENS_8epilogue10collective6detail29Sm90TmaWarpSpecializedAdapterINS1F_15DefaultEpilogueISJ_SK_SK_NS1E_6thread17LinearCombinationISJ_Li1EffLNS1J_9ScaleType4KindE0ELNS_15FloatRoundStyleE2ESJ_EENS1_15EpilogueDefaultEEEEEvvEEEEvNT_6ParamsE --------------------------
	.section	.nv.info._ZN7cutlass13device_kernelINS_4gemm6kernel13GemmUniversalIN4cute5tupleIJiiiiEEENS1_10collective13CollectiveMmaINS1_37MainloopSm90TmaGmmaWarpSpecializedFP8ILi4ENS5_IJNS4_1CILi2EEENSA_ILi1EEESC_EEENS1_35KernelTmaWarpSpecializedCooperativeEEENS5_IJNSA_ILi128EEENSA_ILi256EEESG_EEENS_12float_e4m3_tENS5_IJlSC_lEEESJ_SK_NS4_8TiledMMAINS4_8MMA_AtomIJNS4_4SM904GMMA31MMA_64x256x32_F32E4M3E4M3_SS_TNILNSO_7ScaleInE1ELSQ_1EEEEEENS4_6LayoutISD_NS5_IJSC_NSA_ILi0EEESU_EEEEENS5_IJNS4_10UnderscoreESX_SX_EEEEENS4_13SM90_TMA_LOADENS4_14ComposedLayoutINS4_7SwizzleILi3ELi4ELi3EEENS4_18smem_ptr_flag_bitsILi8EEENST_INS5_IJNSA_ILi8EEESG_EEENS5_IJSG_SC_EEEEEEEvNS4_8identityENS4_23SM90_TMA_LOAD_MULTICASTES1A_vS1B_EENS_8epilogue10collective6detail29Sm90TmaWarpSpecializedAdapterINS1F_15DefaultEpilogueISJ_SK_SK_NS1E_6thread17LinearCombinationISJ_Li1EffLNS1J_9ScaleType4KindE0ELNS_15FloatRoundStyleE2ESJ_EENS1_15EpilogueDefaultEEEEEvvEEEEvNT_6ParamsE,"",@"SHT_CUDA_INFO"
	.sectionflags	@""
	.align	4


	//----- nvinfo : EIATTR_CUDA_API_VERSION
	.align		4
        /*0000*/ 	.byte	0x04, 0x37
        /*0002*/ 	.short	(.L_18 - .L_17)
.L_17:
        /*0004*/ 	.word	0x00000082


	//----- nvinfo : EIATTR_KPARAM_INFO
	.align		4
.L_18:
        /*0008*/ 	.byte	0x04, 0x17
        /*000a*/ 	.short	(.L_20 - .L_19)
.L_19:
        /*000c*/ 	.word	0x00000000
        /*0010*/ 	.short	0x0000
        /*0012*/ 	.short	0x0070
        /*0014*/ 	.byte	0x00, 0xf0, 0x01, 0x10


	//----- nvinfo : EIATTR_SPARSE_MMA_MASK
	.align		4
.L_20:
        /*0018*/ 	.byte	0x03, 0x50
        /*001a*/ 	.short	0x0000


	//----- nvinfo : EIATTR_MAXREG_COUNT
	.align		4
        /*001c*/ 	.byte	0x03, 0x1b
        /*001e*/ 	.short	0x00a8


	//----- nvinfo : EIATTR_NUM_BARRIERS
	.align		4
        /*0020*/ 	.byte	0x02, 0x4c
        /*0022*/ 	.byte	0x01
	.zero		1


	//----- nvinfo : EIATTR_ANNOTATIONS
	.align		4
        /*0024*/ 	.byte	0x04, 0x55
        /*0026*/ 	.short	(.L_22 - .L_21)


	//   ....[0]....
.L_21:
        /*0028*/ 	.word	0x00000001
        /*002c*/ 	.byte	0x10, 0x07, 0x00, 0x00, 0x01, 0x00, 0x00, 0x00, 0x00, 0x08, 0x00, 0x00, 0x01, 0x00, 0x00, 0x00
        /* <DEDUP_REMOVED lines=192> */
        /*0c3c*/ 	.byte	0x90, 0x04, 0x01, 0x00


	//----- nvinfo : EIATTR_MERCURY_ISA_VERSION
	.align		4
.L_22:
        /*0c40*/ 	.byte	0x03, 0x5f
        /*0c42*/ 	.short	0x0101


	//----- nvinfo : EIATTR_INT_WARP_WIDE_INSTR_OFFSETS
	.align		4
        /*0c44*/ 	.byte	0x04, 0x31
        /*0c46*/ 	.short	(.L_24 - .L_23)


	//   ....[0]....
.L_23:
        /*0c48*/ 	.word	0x00000550


	//   ....[1]....
        /*0c4c*/ 	.word	0x00000570


	//   ....[2]....
        /*0c50*/ 	.word	0x000006e0


	//   ....[3]....
        /*0c54*/ 	.word	0x000053c0


	//----- nvinfo : EIATTR_COOP_GROUP_MASK_REGIDS
	.align		4
.L_24:
        /*0c58*/ 	.byte	0x04, 0x29
        /*0c5a*/ 	.short	(.L_26 - .L_25)


	//   ....[0]....
.L_25:
        /*0c5c*/ 	.word	0xffffffff


	//   ....[1]....
        /*0c60*/ 	.word	0xffffffff


	//   ....[2]....
        /*0c64*/ 	.word	0xffffffff


	//   ....[3]....
        /*0c68*/ 	.word	0xffffffff


	//   ....[4]....
        /*0c6c*/ 	.word	0xffffffff


	//   ....[5]....
        /*0c70*/ 	.word	0xffffffff


	//----- nvinfo : EIATTR_COOP_GROUP_INSTR_OFFSETS
	.align		4
.L_26:
        /*0c74*/ 	.byte	0x04, 0x28
        /*0c76*/ 	.short	(.L_28 - .L_27)


	//   ....[0]....
.L_27:
        /*0c78*/ 	.word	0x00000070


	//   ....[1]....
        /*0c7c*/ 	.word	0x00000080


	//   ....[2]....
        /*0c80*/ 	.word	0x000001a0


	//   ....[3]....
        /*0c84*/ 	.word	0x000003c0


	//   ....[4]....
        /*0c88*/ 	.word	0x00000840


	//   ....[5]....
        /*0c8c*/ 	.word	0x000015c0


	//----- nvinfo : EIATTR_REG_RECONFIG
	.align		4
.L_28:
        /*0c90*/ 	.byte	0x01, 0x54
	.zero		2


	//----- nvinfo : EIATTR_MBARRIER_INSTR_OFFSETS
	.align		4
        /*0c94*/ 	.byte	0x04, 0x39
        /*0c96*/ 	.short	(.L_30 - .L_29)


	//   ....[0]....
.L_29:
        /*0c98*/ 	.word	0x00000320
        /*0c9c*/ 	.word	0x000000ff
        /*0ca0*/ 	.word	0x00000000
        /*0ca4*/ 	.short	0x0100
        /*0ca6*/ 	.byte	0x09
	.zero		1


	//   ....[1]....
        /*0ca8*/ 	.word	0x00000330
        /*0cac*/ 	.word	0x000000ff
        /*0cb0*/ 	.word	0x00000020
        /*0cb4*/ 	.short	0x0100
        /*0cb6*/ 	.byte	0x09
	.zero		1


	//   ....[2]....
        /*0cb8*/ 	.word	0x00000340
        /*0cbc*/ 	.word	0x000000ff
        /*0cc0*/ 	.word	0x00000008
        /*0cc4*/ 	.short	0x0100
        /*0cc6*/ 	.byte	0x09
	.zero		1


	//   ....[3]....
        /*0cc8*/ 	.word	0x00000350
        /*0ccc*/ 	.word	0x000000ff
        /*0cd0*/ 	.word	0x00000028
        /*0cd4*/ 	.short	0x0100
        /*0cd6*/ 	.byte	0x09
	.zero		1


	//   ....[4]....
        /*0cd8*/ 	.word	0x00000360
        /*0cdc*/ 	.word	0x000000ff
        /*0ce0*/ 	.word	0x00000010
        /*0ce4*/ 	.short	0x0100
        /*0ce6*/ 	.byte	0x09
	.zero		1


	//   ....[5]....
        /*0ce8*/ 	.word	0x00000370
        /*0cec*/ 	.word	0x000000ff
        /*0cf0*/ 	.word	0x00000030
        /*0cf4*/ 	.short	0x0100
        /*0cf6*/ 	.byte	0x09
	.zero		1


	//   ....[6]....
        /*0cf8*/ 	.word	0x00000380
        /*0cfc*/ 	.word	0x000000ff
        /*0d00*/ 	.word	0x00000018
        /*0d04*/ 	.short	0x0100
        /*0d06*/ 	.byte	0x09
	.zero		1


	//   ....[7]....
        /*0d08*/ 	.word	0x00000390
        /*0d0c*/ 	.word	0x000000ff
        /*0d10*/ 	.word	0x00000038
        /*0d14*/ 	.short	0x0100
        /*0d16*/ 	.byte	0x09
	.zero		1


	//   ....[8]....
        /*0d18*/ 	.word	0x00000770
        /*0d1c*/ 	.word	0x000000ff
        /*0d20*/ 	.word	0x00000050
        /*0d24*/ 	.short	0x0100
        /*0d26*/ 	.byte	0x06
	.zero		1


	//   ....[9]....
        /*0d28*/ 	.word	0x000007e0
        /*0d2c*/ 	.word	0x000000ff
        /*0d30*/ 	.word	0x00000058
        /*0d34*/ 	.short	0x0100
        /*0d36*/ 	.byte	0x06
	.zero		1


	//   ....[10]....
        /*0d38*/ 	.word	0x00001dc0
        /*0d3c*/ 	.word	0x000000ff
        /*0d40*/ 	.word	0x00000000
        /*0d44*/ 	.short	0x010a
        /*0d46*/ 	.byte	0x06
	.zero		1


	//   ....[11]....
        /*0d48*/ 	.word	0x00001e00
        /*0d4c*/ 	.word	0x000000ff
        /*0d50*/ 	.word	0x00000000
        /*0d54*/ 	.short	0x010a
        /*0d56*/ 	.byte	0x06
	.zero		1


	//   ....[12]....
        /*0d58*/ 	.word	0x000030d0
        /*0d5c*/ 	.word	0x000000ff
        /*0d60*/ 	.word	0x00000000
        /*0d64*/ 	.short	0x010a
        /*0d66*/ 	.byte	0x09
	.zero		1


	//   ....[13]....
        /*0d68*/ 	.word	0x00003110
        /*0d6c*/ 	.word	0x000000ff
        /*0d70*/ 	.word	0x00000000
        /*0d74*/ 	.short	0x010a
        /*0d76*/ 	.byte	0x09
	.zero		1


	//   ....[14]....
        /*0d78*/ 	.word	0x00004250
        /*0d7c*/ 	.word	0x000000e5
        /*0d80*/ 	.word	0x00000000
        /*0d84*/ 	.short	0x0101
        /*0d86*/ 	.byte	0x3f
	.zero		1


	//   ....[15]....
        /*0d88*/ 	.word	0x00005460
        /*0d8c*/ 	.word	0x00000018
        /*0d90*/ 	.word	0x00000000
        /*0d94*/ 	.short	0x0101
        /*0d96*/ 	.byte	0x3f
	.zero		1


	//   ....[16]....
        /*0d98*/ 	.word	0x0000f680
        /*0d9c*/ 	.word	0x00000005
        /*0da0*/ 	.word	0x00000020
        /*0da4*/ 	.short	0x010a
        /*0da6*/ 	.byte	0x3f
	.zero		1


	//   ....[17]....
        /*0da8*/ 	.word	0x0000fab0
        /*0dac*/ 	.word	0x00000002
        /*0db0*/ 	.word	0x00000058
        /*0db4*/ 	.short	0x0101
        /*0db6*/ 	.byte	0x3f
	.zero		1


	//   ....[18]....
        /*0db8*/ 	.word	0x000101e0
        /*0dbc*/ 	.word	0x00000005
        /*0dc0*/ 	.word	0x00000000
        /*0dc4*/ 	.short	0x010a
        /*0dc6*/ 	.byte	0x3f
	.zero		1


	//   ....[19]....
        /*0dc8*/ 	.word	0x00010260
        /*0dcc*/ 	.word	0x00000007
        /*0dd0*/ 	.word	0x00000000
        /*0dd4*/ 	.short	0x010a
        /*0dd6*/ 	.byte	0x3f
	.zero		1


	//   ....[20]....
        /*0dd8*/ 	.word	0x000102f0
        /*0ddc*/ 	.word	0x00000006
        /*0de0*/ 	.word	0x00000000
        /*0de4*/ 	.short	0x010a
        /*0de6*/ 	.byte	0x3f
	.zero		1


	//   ....[21]....
        /*0de8*/ 	.word	0x00010380
        /*0dec*/ 	.word	0x00000003
        /*0df0*/ 	.word	0x00000000
        /*0df4*/ 	.short	0x010a
        /*0df6*/ 	.byte	0x3f
	.zero		1


	//   ....[22]....
        /*0df8*/ 	.word	0x000103f0
        /*0dfc*/ 	.word	0x00000003
        /*0e00*/ 	.word	0x00000000
        /*0e04*/ 	.short	0x010a
        /*0e06*/ 	.byte	0x3f
	.zero		1


	//   ....[23]....
        /*0e08*/ 	.word	0x00010460
        /*0e0c*/ 	.word	0x00000000
        /*0e10*/ 	.word	0x00000000
        /*0e14*/ 	.short	0x010a
        /*0e16*/ 	.byte	0x3f
	.zero		1


	//   ....[24]....
        /*0e18*/ 	.word	0x00010540
        /*0e1c*/ 	.word	0x00000005
        /*0e20*/ 	.word	0x00000020
        /*0e24*/ 	.short	0x010a
        /*0e26*/ 	.byte	0x3f
	.zero		1


	//   ....[25]....
        /*0e28*/ 	.word	0x00010610
        /*0e2c*/ 	.word	0x00000005
        /*0e30*/ 	.word	0x00000000
        /*0e34*/ 	.short	0x010a
        /*0e36*/ 	.byte	0x3f
	.zero		1


	//   ....[26]....
        /*0e38*/ 	.word	0x00010660
        /*0e3c*/ 	.word	0x00000007
        /*0e40*/ 	.word	0x00000000
        /*0e44*/ 	.short	0x010a
        /*0e46*/ 	.byte	0x3f
	.zero		1


	//   ....[27]....
        /*0e48*/ 	.word	0x000106b0
        /*0e4c*/ 	.word	0x00000006
        /*0e50*/ 	.word	0x00000000
        /*0e54*/ 	.short	0x010a
        /*0e56*/ 	.byte	0x3f
	.zero		1


	//----- nvinfo : EIATTR_NUM_MBARRIERS
	.align		4
.L_30:
        /*0e58*/ 	.byte	0x03, 0x38
        /*0e5a*/ 	.short	0x000a


	//----- nvinfo : EIATTR_EXIT_INSTR_OFFSETS
	.align		4
        /*0e5c*/ 	.byte	0x04, 0x1c
        /*0e5e*/ 	.short	(.L_32 - .L_31)


	//   ....[0]....
.L_31:
        /*0e60*/ 	.word	0x000009d0


	//   ....[1]....
        /*0e64*/ 	.word	0x00001260


	//   ....[2]....
        /*0e68*/ 	.word	0x0000ed60


	//   ....[3]....
        /*0e6c*/ 	.word	0x0000f2f0


	//   ....[4]....
        /*0e70*/ 	.word	0x000103d0


	//----- nvinfo : EIATTR_MAX_THREADS
	.align		4
.L_32:
        /*0e74*/ 	.byte	0x04, 0x05
        /*0e76*/ 	.short	(.L_34 - .L_33)
.L_33:
        /*0e78*/ 	.word	0x00000180
        /*0e7c*/ 	.word	0x00000001
        /*0e80*/ 	.word	0x00000001


	//----- nvinfo : EIATTR_CRS_STACK_SIZE
	.align		4
.L_34:
        /*0e84*/ 	.byte	0x04, 0x1e
        /*0e86*/ 	.short	(.L_36 - .L_35)
.L_35:
        /*0e88*/ 	.word	0x00000000


	//----- nvinfo : EIATTR_CBANK_PARAM_SIZE
	.align		4
.L_36:
        /*0e8c*/ 	.byte	0x03, 0x19
        /*0e8e*/ 	.short	0x0470


	//----- nvinfo : EIATTR_PARAM_CBANK
	.align		4
        /*0e90*/ 	.byte	0x04, 0x0a
        /*0e92*/ 	.short	(.L_38 - .L_37)
	.align		4
.L_37:
        /*0e94*/ 	.word	index@(.nv.constant0._ZN7cutlass13device_kernelINS_4gemm6kernel13GemmUniversalIN4cute5tupleIJiiiiEEENS1_10collective13CollectiveMmaINS1_37MainloopSm90TmaGmmaWarpSpecializedFP8ILi4ENS5_IJNS4_1CILi2EEENSA_ILi1EEESC_EEENS1_35KernelTmaWarpSpecializedCooperativeEEENS5_IJNSA_ILi128EEENSA_ILi256EEESG_EEENS_12float_e4m3_tENS5_IJlSC_lEEESJ_SK_NS4_8TiledMMAINS4_8MMA_AtomIJNS4_4SM904GMMA31MMA_64x256x32_F32E4M3E4M3_SS_TNILNSO_7ScaleInE1ELSQ_1EEEEEENS4_6LayoutISD_NS5_IJSC_NSA_ILi0EEESU_EEEEENS5_IJNS4_10UnderscoreESX_SX_EEEEENS4_13SM90_TMA_LOADENS4_14ComposedLayoutINS4_7SwizzleILi3ELi4ELi3EEENS4_18smem_ptr_flag_bitsILi8EEENST_INS5_IJNSA_ILi8EEESG_EEENS5_IJSG_SC_EEEEEEEvNS4_8identityENS4_23SM90_TMA_LOAD_MULTICASTES1A_vS1B_EENS_8epilogue10collective6detail29Sm90TmaWarpSpecializedAdapterINS1F_15DefaultEpilogueISJ_SK_SK_NS1E_6thread17LinearCombinationISJ_Li1EffLNS1J_9ScaleType4KindE0ELNS_15FloatRoundStyleE2ESJ_EENS1_15EpilogueDefaultEEEEEvvEEEEvNT_6ParamsE)
        /*0e98*/ 	.short	0x0210
        /*0e9a*/ 	.short	0x0470


	//----- nvinfo : EIATTR_SW_WAR
	.align		4
.L_38:
        /*0e9c*/ 	.byte	0x04, 0x36
        /*0e9e*/ 	.short	(.L_40 - .L_39)
.L_39:
        /*0ea0*/ 	.word	0x00000008
.L_40:


//--------------------- .nv.callgraph             --------------------------
	.section	.nv.callgraph,"",@"SHT_CUDA_CALLGRAPH"
	.align	4
	.sectionentsize	8
	.align		4
        /*0000*/ 	.word	0x00000000
	.align		4
        /*0004*/ 	.word	0xffffffff
	.align		4
        /*0008*/ 	.word	0x00000000
	.align		4
        /*000c*/ 	.word	0xfffffffe
	.align		4
        /*0010*/ 	.word	0x00000000
	.align		4
        /*0014*/ 	.word	0xfffffffd
	.align		4
        /*0018*/ 	.word	0x00000000
	.align		4
        /*001c*/ 	.word	0xfffffffc


//--------------------- .nv.constant4             --------------------------
	.section	.nv.constant4,"a",@progbits
	.align	8
	.align		8
.nv.constant4:
        /*0000*/ 	.dword	_ZN39_INTERNAL_cd79fc1a_4_k_cu_d12d87a7_30264cuda3std3__45__cpo5beginE
	.align		8
        /*0008*/ 	.dword	_ZN39_INTERNAL_cd79fc1a_4_k_cu_d12d87a7_30264cuda3std3__45__cpo3endE
	.align		8
        /*0010*/ 	.dword	_ZN39_INTERNAL_cd79fc1a_4_k_cu_d12d87a7_30264cuda3std3__45__cpo6cbeginE
	.align		8
        /*0018*/ 	.dword	_ZN39_INTERNAL_cd79fc1a_4_k_cu_d12d87a7_30264cuda3std3__45__cpo4cendE
	.align		8
        /*0020*/ 	.dword	_ZN39_INTERNAL_cd79fc1a_4_k_cu_d12d87a7_30264cuda3std3__441_GLOBAL__N__cd79fc1a_4_k_cu_d12d87a7_30266ignoreE
	.align		8
        /*0028*/ 	.dword	_ZN39_INTERNAL_cd79fc1a_4_k_cu_d12d87a7_30264cuda3std3__419piecewise_constructE
	.align		8
        /*0030*/ 	.dword	_ZN39_INTERNAL_cd79fc1a_4_k_cu_d12d87a7_30264cuda3std3__48in_placeE
	.align		8
        /*0038*/ 	.dword	_ZN39_INTERNAL_cd79fc1a_4_k_cu_d12d87a7_30264cuda3std6ranges3__45__cpo4swapE
	.align		8
        /*0040*/ 	.dword	_ZN39_INTERNAL_cd79fc1a_4_k_cu_d12d87a7_30264cuda3std6ranges3__45__cpo9iter_moveE
	.align		8
        /*0048*/ 	.dword	_ZN39_INTERNAL_cd79fc1a_4_k_cu_d12d87a7_30264cute7productE
	.align		8
        /*0050*/ 	.dword	_ZN39_INTERNAL_cd79fc1a_4_k_cu_d12d87a7_30264cute1_E


//--------------------- .text._ZN7cutlass13device_kernelINS_4gemm6kernel13GemmUniversalIN4cute5tupleIJiiiiEEENS1_10collective13CollectiveMmaINS1_37MainloopSm90TmaGmmaWarpSpecializedFP8ILi4ENS5_IJNS4_1CILi2EEENSA_ILi1EEESC_EEENS1_35KernelTmaWarpSpecializedCooperativeEEENS5_IJNSA_ILi128EEENSA_ILi256EEESG_EEENS_12float_e4m3_tENS5_IJlSC_lEEESJ_SK_NS4_8TiledMMAINS4_8MMA_AtomIJNS4_4SM904GMMA31MMA_64x256x32_F32E4M3E4M3_SS_TNILNSO_7ScaleInE1ELSQ_1EEEEEENS4_6LayoutISD_NS5_IJSC_NSA_ILi0EEESU_EEEEENS5_IJNS4_10UnderscoreESX_SX_EEEEENS4_13SM90_TMA_LOADENS4_14ComposedLayoutINS4_7SwizzleILi3ELi4ELi3EEENS4_18smem_ptr_flag_bitsILi8EEENST_INS5_IJNSA_ILi8EEESG_EEENS5_IJSG_SC_EEEEEEEvNS4_8identityENS4_23SM90_TMA_LOAD_MULTICASTES1A_vS1B_EENS_8epilogue10collective6detail29Sm90TmaWarpSpecializedAdapterINS1F_15DefaultEpilogueISJ_SK_SK_NS1E_6thread17LinearCombinationISJ_Li1EffLNS1J_9ScaleType4KindE0ELNS_15FloatRoundStyleE2ESJ_EENS1_15EpilogueDefaultEEEEEvvEEEEvNT_6ParamsE --------------------------
	.section	.text._ZN7cutlass13device_kernelINS_4gemm6kernel13GemmUniversalIN4cute5tupleIJiiiiEEENS1_10collective13CollectiveMmaINS1_37MainloopSm90TmaGmmaWarpSpecializedFP8ILi4ENS5_IJNS4_1CILi2EEENSA_ILi1EEESC_EEENS1_35KernelTmaWarpSpecializedCooperativeEEENS5_IJNSA_ILi128EEENSA_ILi256EEESG_EEENS_12float_e4m3_tENS5_IJlSC_lEEESJ_SK_NS4_8TiledMMAINS4_8MMA_AtomIJNS4_4SM904GMMA31MMA_64x256x32_F32E4M3E4M3_SS_TNILNSO_7ScaleInE1ELSQ_1EEEEEENS4_6LayoutISD_NS5_IJSC_NSA_ILi0EEESU_EEEEENS5_IJNS4_10UnderscoreESX_SX_EEEEENS4_13SM90_TMA_LOADENS4_14ComposedLayoutINS4_7SwizzleILi3ELi4ELi3EEENS4_18smem_ptr_flag_bitsILi8EEENST_INS5_IJNSA_ILi8EEESG_EEENS5_IJSG_SC_EEEEEEEvNS4_8identityENS4_23SM90_TMA_LOAD_MULTICASTES1A_vS1B_EENS_8epilogue10collective6detail29Sm90TmaWarpSpecializedAdapterINS1F_15DefaultEpilogueISJ_SK_SK_NS1E_6thread17LinearCombinationISJ_Li1EffLNS1J_9ScaleType4KindE0ELNS_15FloatRoundStyleE2ESJ_EENS1_15EpilogueDefaultEEEEEvvEEEEvNT_6ParamsE,"ax",@progbits
	.align	128
.text._ZN7cutlass13device_kernelINS_4gemm6kernel13GemmUniversalIN4cute5tupleIJiiiiEEENS1_10collective13CollectiveMmaINS1_37MainloopSm90TmaGmmaWarpSpecializedFP8ILi4ENS5_IJNS4_1CILi2EEENSA_ILi1EEESC_EEENS1_35KernelTmaWarpSpecializedCooperativeEEENS5_IJNSA_ILi128EEENSA_ILi256EEESG_EEENS_12float_e4m3_tENS5_IJlSC_lEEESJ_SK_NS4_8TiledMMAINS4_8MMA_AtomIJNS4_4SM904GMMA31MMA_64x256x32_F32E4M3E4M3_SS_TNILNSO_7ScaleInE1ELSQ_1EEEEEENS4_6LayoutISD_NS5_IJSC_NSA_ILi0EEESU_EEEEENS5_IJNS4_10UnderscoreESX_SX_EEEEENS4_13SM90_TMA_LOADENS4_14ComposedLayoutINS4_7SwizzleILi3ELi4ELi3EEENS4_18smem_ptr_flag_bitsILi8EEENST_INS5_IJNSA_ILi8EEESG_EEENS5_IJSG_SC_EEEEEEEvNS4_8identityENS4_23SM90_TMA_LOAD_MULTICASTES1A_vS1B_EENS_8epilogue10collective6detail29Sm90TmaWarpSpecializedAdapterINS1F_15DefaultEpilogueISJ_SK_SK_NS1E_6thread17LinearCombinationISJ_Li1EffLNS1J_9ScaleType4KindE0ELNS_15FloatRoundStyleE2ESJ_EENS1_15EpilogueDefaultEEEEEvvEEEEvNT_6ParamsE:
        .type           _ZN7cutlass13device_kernelINS_4gemm6kernel13GemmUniversalIN4cute5tupleIJiiiiEEENS1_10collective13CollectiveMmaINS1_37MainloopSm90TmaGmmaWarpSpecializedFP8ILi4ENS5_IJNS4_1CILi2EEENSA_ILi1EEESC_EEENS1_35KernelTmaWarpSpecializedCooperativeEEENS5_IJNSA_ILi128EEENSA_ILi256EEESG_EEENS_12float_e4m3_tENS5_IJlSC_lEEESJ_SK_NS4_8TiledMMAINS4_8MMA_AtomIJNS4_4SM904GMMA31MMA_64x256x32_F32E4M3E4M3_SS_TNILNSO_7ScaleInE1ELSQ_1EEEEEENS4_6LayoutISD_NS5_IJSC_NSA_ILi0EEESU_EEEEENS5_IJNS4_10UnderscoreESX_SX_EEEEENS4_13SM90_TMA_LOADENS4_14ComposedLayoutINS4_7SwizzleILi3ELi4ELi3EEENS4_18smem_ptr_flag_bitsILi8EEENST_INS5_IJNSA_ILi8EEESG_EEENS5_IJSG_SC_EEEEEEEvNS4_8identityENS4_23SM90_TMA_LOAD_MULTICASTES1A_vS1B_EENS_8epilogue10collective6detail29Sm90TmaWarpSpecializedAdapterINS1F_15DefaultEpilogueISJ_SK_SK_NS1E_6thread17LinearCombinationISJ_Li1EffLNS1J_9ScaleType4KindE0ELNS_15FloatRoundStyleE2ESJ_EENS1_15EpilogueDefaultEEEEEvvEEEEvNT_6ParamsE,@function
        .size           _ZN7cutlass13device_kernelINS_4gemm6kernel13GemmUniversalIN4cute5tupleIJiiiiEEENS1_10collective13CollectiveMmaINS1_37MainloopSm90TmaGmmaWarpSpecializedFP8ILi4ENS5_IJNS4_1CILi2EEENSA_ILi1EEESC_EEENS1_35KernelTmaWarpSpecializedCooperativeEEENS5_IJNSA_ILi128EEENSA_ILi256EEESG_EEENS_12float_e4m3_tENS5_IJlSC_lEEESJ_SK_NS4_8TiledMMAINS4_8MMA_AtomIJNS4_4SM904GMMA31MMA_64x256x32_F32E4M3E4M3_SS_TNILNSO_7ScaleInE1ELSQ_1EEEEEENS4_6LayoutISD_NS5_IJSC_NSA_ILi0EEESU_EEEEENS5_IJNS4_10UnderscoreESX_SX_EEEEENS4_13SM90_TMA_LOADENS4_14ComposedLayoutINS4_7SwizzleILi3ELi4ELi3EEENS4_18smem_ptr_flag_bitsILi8EEENST_INS5_IJNSA_ILi8EEESG_EEENS5_IJSG_SC_EEEEEEEvNS4_8identityENS4_23SM90_TMA_LOAD_MULTICASTES1A_vS1B_EENS_8epilogue10collective6detail29Sm90TmaWarpSpecializedAdapterINS1F_15DefaultEpilogueISJ_SK_SK_NS1E_6thread17LinearCombinationISJ_Li1EffLNS1J_9ScaleType4KindE0ELNS_15FloatRoundStyleE2ESJ_EENS1_15EpilogueDefaultEEEEEvvEEEEvNT_6ParamsE,(.L_x_332 - _ZN7cutlass13device_kernelINS_4gemm6kernel13GemmUniversalIN4cute5tupleIJiiiiEEENS1_10collective13CollectiveMmaINS1_37MainloopSm90TmaGmmaWarpSpecializedFP8ILi4ENS5_IJNS4_1CILi2EEENSA_ILi1EEESC_EEENS1_35KernelTmaWarpSpecializedCooperativeEEENS5_IJNSA_ILi128EEENSA_ILi256EEESG_EEENS_12float_e4m3_tENS5_IJlSC_lEEESJ_SK_NS4_8TiledMMAINS4_8MMA_AtomIJNS4_4SM904GMMA31MMA_64x256x32_F32E4M3E4M3_SS_TNILNSO_7ScaleInE1ELSQ_1EEEEEENS4_6LayoutISD_NS5_IJSC_NSA_ILi0EEESU_EEEEENS5_IJNS4_10UnderscoreESX_SX_EEEEENS4_13SM90_TMA_LOADENS4_14ComposedLayoutINS4_7SwizzleILi3ELi4ELi3EEENS4_18smem_ptr_flag_bitsILi8EEENST_INS5_IJNSA_ILi8EEESG_EEENS5_IJSG_SC_EEEEEEEvNS4_8identityENS4_23SM90_TMA_LOAD_MULTICASTES1A_vS1B_EENS_8epilogue10collective6detail29Sm90TmaWarpSpecializedAdapterINS1F_15DefaultEpilogueISJ_SK_SK_NS1E_6thread17LinearCombinationISJ_Li1EffLNS1J_9ScaleType4KindE0ELNS_15FloatRoundStyleE2ESJ_EENS1_15EpilogueDefaultEEEEEvvEEEEvNT_6ParamsE)
        .other          _ZN7cutlass13device_kernelINS_4gemm6kernel13GemmUniversalIN4cute5tupleIJiiiiEEENS1_10collective13CollectiveMmaINS1_37MainloopSm90TmaGmmaWarpSpecializedFP8ILi4ENS5_IJNS4_1CILi2EEENSA_ILi1EEESC_EEENS1_35KernelTmaWarpSpecializedCooperativeEEENS5_IJNSA_ILi128EEENSA_ILi256EEESG_EEENS_12float_e4m3_tENS5_IJlSC_lEEESJ_SK_NS4_8TiledMMAINS4_8MMA_AtomIJNS4_4SM904GMMA31MMA_64x256x32_F32E4M3E4M3_SS_TNILNSO_7ScaleInE1ELSQ_1EEEEEENS4_6LayoutISD_NS5_IJSC_NSA_ILi0EEESU_EEEEENS5_IJNS4_10UnderscoreESX_SX_EEEEENS4_13SM90_TMA_LOADENS4_14ComposedLayoutINS4_7SwizzleILi3ELi4ELi3EEENS4_18smem_ptr_flag_bitsILi8EEENST_INS5_IJNSA_ILi8EEESG_EEENS5_IJSG_SC_EEEEEEEvNS4_8identityENS4_23SM90_TMA_LOAD_MULTICASTES1A_vS1B_EENS_8epilogue10collective6detail29Sm90TmaWarpSpecializedAdapterINS1F_15DefaultEpilogueISJ_SK_SK_NS1E_6thread17LinearCombinationISJ_Li1EffLNS1J_9ScaleType4KindE0ELNS_15FloatRoundStyleE2ESJ_EENS1_15EpilogueDefaultEEEEEvvEEEEvNT_6ParamsE,@"STO_CUDA_ENTRY STV_DEFAULT"
_ZN7cutlass13device_kernelINS_4gemm6kernel13GemmUniversalIN4cute5tupleIJiiiiEEENS1_10collective13CollectiveMmaINS1_37MainloopSm90TmaGmmaWarpSpecializedFP8ILi4ENS5_IJNS4_1CILi2EEENSA_ILi1EEESC_EEENS1_35KernelTmaWarpSpecializedCooperativeEEENS5_IJNSA_ILi128EEENSA_ILi256EEESG_EEENS_12float_e4m3_tENS5_IJlSC_lEEESJ_SK_NS4_8TiledMMAINS4_8MMA_AtomIJNS4_4SM904GMMA31MMA_64x256x32_F32E4M3E4M3_SS_TNILNSO_7ScaleInE1ELSQ_1EEEEEENS4_6LayoutISD_NS5_IJSC_NSA_ILi0EEESU_EEEEENS5_IJNS4_10UnderscoreESX_SX_EEEEENS4_13SM90_TMA_LOADENS4_14ComposedLayoutINS4_7SwizzleILi3ELi4ELi3EEENS4_18smem_ptr_flag_bitsILi8EEENST_INS5_IJNSA_ILi8EEESG_EEENS5_IJSG_SC_EEEEEEEvNS4_8identityENS4_23SM90_TMA_LOAD_MULTICASTES1A_vS1B_EENS_8epilogue10collective6detail29Sm90TmaWarpSpecializedAdapterINS1F_15DefaultEpilogueISJ_SK_SK_NS1E_6thread17LinearCombinationISJ_Li1EffLNS1J_9ScaleType4KindE0ELNS_15FloatRoundStyleE2ESJ_EENS1_15EpilogueDefaultEEEEEvvEEEEvNT_6ParamsE:
[----:B------:R-:W0:Y:S02]  /*0000*/  LDC R1, c[0x0][0x28] ;  /* 0x00000a00ff017b82 */ /* 0x000e240000000800 */
[----:B0-----:R-:W-:Y:S01]  /*0010*/  VIADD R1, R1, 0xffffff08 ;  /* 0xffffff0801017836 */ /* 0x001fe20000000000 */
[----:B------:R-:W0:Y:S01]  /*0020*/  S2R R4, SR_TID.X ;  /* 0x0000000000047919 */ /* 0x000e220000002100 */
[----:B------:R-:W-:Y:S01]  /*0030*/  ELECT P0, URZ, PT ;  /* 0x00000000003f782f */ /* 0x000fe20003800000 */
[----:B------:R-:W-:Y:S01]  /*0040*/  BSSY B0, `(.L_x_0) ;  /* 0x0000015000007945 */ /* 0x000fe20003800000 */
[--C-:B0-----:R-:W-:Y:S02]  /*0050*/  SHF.R.U32.HI R0, RZ, 0x5, R4.reuse ;  /* 0x00000005ff007819 */ /* 0x101fe40000011604 */
[----:B------:R-:W-:-:S03]  /*0060*/  SHF.R.U32.HI R2, RZ, 0x7, R4 ;  /* 0x00000007ff027819 */ /* 0x000fc60000011604 */
[----:B------:R-:W0:Y:S04]  /*0070*/  SHFL.IDX PT, R3, R0, RZ, 0x1f ;  /* 0x00001fff00037589 */ /* 0x000e2800000e0000 */
[----:B------:R-:W1:Y:S01]  /*0080*/  SHFL.IDX PT, R2, R2, RZ, 0x1f ;  /* 0x00001fff02027589 */ /* 0x000e6200000e0000 */
[----:B0-----:R-:W-:Y:S02]  /*0090*/  R2UR UR4, R3 ;  /* 0x00000000030472ca */ /* 0x001fe400000e0000 */
[----:B-1----:R-:W-:-:S11]  /*00a0*/  R2UR UR6, R2 ;  /* 0x00000000020672ca */ /* 0x002fd600000e0000 */
[----:B------:R-:W-:Y:S02]  /*00b0*/  USHF.R.S32.HI UR5, URZ, 0x1f, UR4 ;  /* 0x0000001f3f057899 */ /* 0x000fe40008011404 */
[----:B------:R-:W-:Y:S02]  /*00c0*/  ISETP.NE.OR P0, PT, RZ, UR4, !P0 ;  /* 0x00000004ff007c0c */ /* 0x000fe4000c705670 */
[----:B------:R-:W-:-:S04]  /*00d0*/  ULEA.HI UR5, UR5, UR4, URZ, 0x2 ;  /* 0x0000000405057291 */ /* 0x000fc8000f8f103f */
[----:B------:R-:W-:-:S04]  /*00e0*/  ULOP3.LUT UR5, UR5, 0xfffffffc, URZ, 0xc0, !UPT ;  /* 0xfffffffc05057892 */ /* 0x000fc8000f8ec03f */
[----:B------:R-:W-:-:S03]  /*00f0*/  UIADD3 UR8, UR4, -UR5, URZ ;  /* 0x8000000504087290 */ /* 0x000fc6000fffe03f */
[----:B------:R-:W-:Y:S09]  /*0100*/  @P0 BRA `(.L_x_1) ;  /* 0x0000000000200947 */ /* 0x000ff20003800000 */
[----:B------:R-:W-:Y:S02]  /*0110*/  ULDC.64 UR4, c[0x0][0x198] ;  /* 0x0000660000047ab9 */ /* 0x000fe40000000a00 */
[----:B------:R-:W-:Y:S02]  /*0120*/  UIADD3 UR10, UP0, UR4, 0xf0, URZ ;  /* 0x000000f0040a7890 */ /* 0x000fe4000ff1e03f */
[----:B------:R-:W-:Y:S02]  /*0130*/  UIADD3 UR4, UP1, UR4, 0x1f0, URZ ;  /* 0x000001f004047890 */ /* 0x000fe4000ff3e03f */
[----:B------:R-:W-:Y:S02]  /*0140*/  UIADD3.X UR11, URZ, UR5, URZ, UP0, !UPT ;  /* 0x000000053f0b7290 */ /* 0x000fe400087fe43f */
[----:B------:R-:W-:-:S07]  /*0150*/  UIADD3.X UR5, URZ, UR5, URZ, UP1, !UPT ;  /* 0x000000053f057290 */ /* 0x000fce0008ffe43f */
[----:B------:R0:W-:Y:S02]  /*0160*/  UTMACCTL.PF [UR10] ;  /* 0x000000000a0079b9 */ /* 0x0001e40008040000 */
[----:B------:R0:W-:Y:S02]  /*0170*/  UTMACCTL.PF [UR4] ;  /* 0x00000000040079b9 */ /* 0x0001e40008040000 */
[----:B0-----:R-:W-:Y:S01]  /*0180*/  NOP ;  /* 0x0000000000007918 */ /* 0x001fe20000000000 */
.L_x_1:
[----:B------:R-:W-:Y:S05]  /*0190*/  BSYNC B0 ;  /* 0x0000000000007941 */ /* 0x000fea0003800000 */
.L_x_0:
[----:B------:R-:W0:Y:S01]  /*01a0*/  SHFL.IDX PT, R3, R0, RZ, 0x1f ;  /* 0x00001fff00037589 */ /* 0x000e2200000e0000 */
[----:B------:R-:W-:Y:S01]  /*01b0*/  UISETP.NE.AND UP0, UPT, UR8, 0x3, UPT ;  /* 0x000000030800788c */ /* 0x000fe2000bf05270 */
[----:B------:R-:W-:Y:S01]  /*01c0*/  ISETP.NE.AND P1, PT, RZ, UR6, PT ;  /* 0x00000006ff007c0c */ /* 0x000fe2000bf25270 */
[----:B------:R-:W-:Y:S02]  /*01d0*/  UIADD3 UR10, UR6, -0x1, URZ ;  /* 0xffffffff060a7890 */ /* 0x000fe4000fffe03f */
[----:B------:R-:W-:Y:S02]  /*01e0*/  UISETP.EQ.OR UP0, UPT, UR8, URZ, !UP0 ;  /* 0x0000003f0800728c */ /* 0x000fe4000c702670 */
[----:B------:R-:W-:Y:S02]  /*01f0*/  UISETP.GE.U32.AND UP1, UPT, UR10, 0x2, UPT ;  /* 0x000000020a00788c */ /* 0x000fe4000bf26070 */
[----:B------:R-:W-:-:S04]  /*0200*/  UISETP.EQ.AND UP0, UPT, UR6, URZ, UP0 ;  /* 0x0000003f0600728c */ /* 0x000fc80008702270 */
[----:B------:R-:W-:-:S04]  /*0210*/  USEL UR13, URZ, 0x1, !UP0 ;  /* 0x000000013f0d7887 */ /* 0x000fc8000c000000 */
[----:B------:R-:W-:Y:S01]  /*0220*/  USEL UR13, UR13, 0x2, UP1 ;  /* 0x000000020d0d7887 */ /* 0x000fe20008800000 */
[----:B0-----:R-:W-:-:S13]  /*0230*/  ISETP.NE.AND P0, PT, R3, RZ, PT ;  /* 0x000000ff0300720c */ /* 0x001fda0003f05270 */
[----:B------:R-:W-:Y:S05]  /*0240*/  @P0 BRA `(.L_x_2) ;  /* 0x0000000000580947 */ /* 0x000fea0003800000 */
[----:B------:R-:W0:Y:S01]  /*0250*/  S2UR UR9, SR_CgaCtaId ;  /* 0x00000000000979c3 */ /* 0x000e220000008800 */
[----:B------:R-:W-:Y:S01]  /*0260*/  UMOV UR4, 0x400 ;  /* 0x0000040000047882 */ /* 0x000fe20000000000 */
[----:B------:R-:W-:Y:S01]  /*0270*/  UMOV UR5, 0x1 ;  /* 0x0000000100057882 */ /* 0x000fe20000000000 */
[----:B------:R-:W-:Y:S01]  /*0280*/  UMOV UR6, 0x4 ;  /* 0x0000000400067882 */ /* 0x000fe20000000000 */
[----:B------:R-:W-:Y:S01]  /*0290*/  ELECT P0, URZ, PT ;  /* 0x00000000003f782f */ /* 0x000fe20003800000 */
[----:B------:R-:W-:-:S04]  /*02a0*/  UIADD3 UR6, -UR6, 0x100000, URZ ;  /* 0x0010000006067890 */ /* 0x000fc8000fffe13f */
[----:B------:R-:W-:Y:S02]  /*02b0*/  USHF.L.U32 UR7, UR6, 0xb, URZ ;  /* 0x0000000b06077899 */ /* 0x000fe4000800063f */
[----:B------:R-:W-:Y:S02]  /*02c0*/  USHF.L.U32 UR6, UR6, 0x1, URZ ;  /* 0x0000000106067899 */ /* 0x000fe4000800063f */
[----:B0-----:R-:W-:Y:S02]  /*02d0*/  ULEA UR9, UR9, UR4, 0x18 ;  /* 0x0000000409097291 */ /* 0x001fe4000f8ec03f */
[----:B------:R-:W-:-:S04]  /*02e0*/  UIADD3 UR4, -UR5, 0x100000, URZ ;  /* 0x0010000005047890 */ /* 0x000fc8000fffe13f */
[----:B------:R-:W-:Y:S02]  /*02f0*/  USHF.L.U32 UR5, UR4, 0xb, URZ ;  /* 0x0000000b04057899 */ /* 0x000fe4000800063f */
[----:B------:R-:W-:Y:S01]  /*0300*/  USHF.L.U32 UR4, UR4, 0x1, URZ ;  /* 0x0000000104047899 */ /* 0x000fe2000800063f */
[----:B------:R-:W0:Y:S11]  /*0310*/  FENCE.VIEW.ASYNC.S ;  /* 0x00000000000073c6 */ /* 0x000e360000000000 */
[----:B0-----:R0:W1:Y:S01]  /*0320*/  SYNCS.EXCH.64 URZ, [UR9], UR4 ;  /* 0x00000004093f75b2 */ /* 0x0010620008000100 */
[----:B------:R0:W2:Y:S01]  /*0330*/  SYNCS.EXCH.64 URZ, [UR9+0x20], UR6 ;  /* 0x00002006093f75b2 */ /* 0x0000a20008000100 */
[----:B------:R0:W3:Y:S01]  /*0340*/  SYNCS.EXCH.64 URZ, [UR9+0x8], UR4 ;  /* 0x00000804093f75b2 */ /* 0x0000e20008000100 */
[----:B------:R0:W4:Y:S01]  /*0350*/  SYNCS.EXCH.64 URZ, [UR9+0x28], UR6 ;  /* 0x00002806093f75b2 */ /* 0x0001220008000100 */
[----:B------:R0:W0:Y:S01]  /*0360*/  SYNCS.EXCH.64 URZ, [UR9+0x10], UR4 ;  /* 0x00001004093f75b2 */ /* 0x0000220008000100 */
[----:B------:R0:W0:Y:S01]  /*0370*/  SYNCS.EXCH.64 URZ, [UR9+0x30], UR6 ;  /* 0x00003006093f75b2 */ /* 0x0000220008000100 */
[----:B------:R0:W0:Y:S01]  /*0380*/  SYNCS.EXCH.64 URZ, [UR9+0x18], UR4 ;  /* 0x00001804093f75b2 */ /* 0x0000220008000100 */
[----:B------:R0:W0:Y:S01]  /*0390*/  SYNCS.EXCH.64 URZ, [UR9+0x38], UR6 ;  /* 0x00003806093f75b2 */ /* 0x0000220008000100 */
[----:B------:R-:W-:Y:S01]  /*03a0*/  NOP ;  /* 0x0000000000007918 */ /* 0x000fe20000000000 */
.L_x_2:
[----:B------:R-:W-:Y:S01]  /*03b0*/  SHF.R.S32.HI R2, RZ, 0x1f, R4 ;  /* 0x0000001fff027819 */ /* 0x000fe20000011404 */
[----:B------:R-:W5:Y:S01]  /*03c0*/  SHFL.IDX PT, R0, R0, RZ, 0x1f ;  /* 0x00001fff00007589 */ /* 0x000f6200000e0000 */
[----:B0-----:R-:W0:Y:S01]  /*03d0*/  S2UR UR9, SR_CTAID.X ;  /* 0x00000000000979c3 */ /* 0x001e220000002500 */
[----:B------:R-:W-:Y:S02]  /*03e0*/  ELECT P0, URZ, PT ;  /* 0x00000000003f782f */ /* 0x000fe40003800000 */
[----:B------:R-:W-:Y:S01]  /*03f0*/  LEA.HI R2, R2, R4, RZ, 0x7 ;  /* 0x0000000402027211 */ /* 0x000fe200078f38ff */
[----:B------:R-:W-:Y:S01]  /*0400*/  ULDC UR4, c[0x0][0x150] ;  /* 0x0000540000047ab9 */ /* 0x000fe20000000800 */
[----:B------:R-:W-:Y:S01]  /*0410*/  SHF.R.S32.HI R6, RZ, 0x1f, R3 ;  /* 0x0000001fff067819 */ /* 0x000fe20000011403 */
[----:B------:R-:W-:Y:S01]  /*0420*/  NOP ;  /* 0x0000000000007918 */ /* 0x000fe20000000000 */
[----:B------:R-:W-:Y:S01]  /*0430*/  LOP3.LUT R2, R2, 0xffffff80, RZ, 0xc0, !PT ;  /* 0xffffff8002027812 */ /* 0x000fe200078ec0ff */
[----:B------:R-:W-:Y:S01]  /*0440*/  NOP ;  /* 0x0000000000007918 */ /* 0x000fe20000000000 */
[----:B------:R-:W-:Y:S01]  /*0450*/  LEA.HI R6, R6, R3, RZ, 0x2 ;  /* 0x0000000306067211 */ /* 0x000fe200078f10ff */
[----:B------:R-:W1:Y:S02]  /*0460*/  LDC R8, c[0x0][0x144] ;  /* 0x00005100ff087b82 */ /* 0x000e640000000800 */
[----:B------:R-:W-:Y:S01]  /*0470*/  IMAD.IADD R4, R4, 0x1, -R2 ;  /* 0x0000000104047824 */ /* 0x000fe200078e0a02 */
[----:B------:R-:W-:Y:S01]  /*0480*/  LOP3.LUT R6, R6, 0x3ffffffc, RZ, 0xc0, !PT ;  /* 0x3ffffffc06067812 */ /* 0x000fe200078ec0ff */
[----:B------:R-:W2:Y:S03]  /*0490*/  S2R R2, SR_CTAID.Y ;  /* 0x0000000000027919 */ /* 0x000ea60000002600 */
[----:B------:R-:W-:Y:S01]  /*04a0*/  SHF.R.S32.HI R5, RZ, 0x1f, R4 ;  /* 0x0000001fff057819 */ /* 0x000fe20000011404 */
[----:B------:R-:W-:Y:S01]  /*04b0*/  IMAD.IADD R6, R3, 0x1, -R6 ;  /* 0x0000000103067824 */ /* 0x000fe200078e0a06 */
[----:B------:R-:W3:Y:S02]  /*04c0*/  LDC R11, c[0x0][0x148] ;  /* 0x00005200ff0b7b82 */ /* 0x000ee40000000800 */
[----:B------:R-:W-:-:S02]  /*04d0*/  LEA.HI R5, R5, R4, RZ, 0x3 ;  /* 0x0000000405057211 */ /* 0x000fc400078f18ff */
[----:B-----5:R-:W-:Y:S02]  /*04e0*/  ISETP.NE.OR P0, PT, R0, RZ, !P0 ;  /* 0x000000ff0000720c */ /* 0x020fe40004705670 */
[--C-:B------:R-:W-:Y:S02]  /*04f0*/  SHF.R.S32.HI R0, RZ, 0x3, R5.reuse ;  /* 0x00000003ff007819 */ /* 0x100fe40000011405 */
[----:B------:R-:W-:Y:S02]  /*0500*/  SHF.R.S32.HI R5, RZ, 0x1f, R5 ;  /* 0x0000001fff057819 */ /* 0x000fe40000011405 */
[----:B0-----:R-:W-:Y:S02]  /*0510*/  I2FP.F32.U32 R7, UR9 ;  /* 0x0000000900077c45 */ /* 0x001fe40008201000 */
[----:B------:R-:W-:-:S03]  /*0520*/  LEA.HI R5, R5, R0, RZ, 0x2 ;  /* 0x0000000005057211 */ /* 0x000fc600078f10ff */
[----:B------:R-:W-:Y:S01]  /*0530*/  FMUL R7, R7, UR4 ;  /* 0x0000000407077c20 */ /* 0x000fe20008400000 */
[----:B------:R-:W-:Y:S01]  /*0540*/  LOP3.LUT R5, R5, 0xfffffffc, RZ, 0xc0, !PT ;  /* 0xfffffffc05057812 */ /* 0x000fe200078ec0ff */
[----:B------:R-:W-:Y:S01]  /*0550*/  VOTEU.ALL UP0, P0 ;  /* 0x00000000003f7886 */ /* 0x000fe20000000000 */
[----:B------:R-:W-:Y:S01]  /*0560*/  ULDC UR4, c[0x0][0x154] ;  /* 0x0000550000047ab9 */ /* 0x000fe20000000800 */
[----:B------:R-:W-:Y:S02]  /*0570*/  VOTEU.ALL UP1, P0 ;  /* 0x00000000003f7886 */ /* 0x000fe40000020000 */
[----:B------:R-:W0:Y:S01]  /*0580*/  F2I.U32.TRUNC.NTZ R7, R7 ;  /* 0x0000000700077305 */ /* 0x000e22000020f000 */
[----:B------:R-:W-:Y:S01]  /*0590*/  IMAD.IADD R5, R0, 0x1, -R5 ;  /* 0x0000000100057824 */ /* 0x000fe200078e0a05 */
[----:B------:R-:W5:Y:S01]  /*05a0*/  @!UP0 S2UR UR7, SR_CgaCtaId ;  /* 0x00000000000789c3 */ /* 0x000f620000008800 */
[----:B------:R-:W-:Y:S02]  /*05b0*/  @!UP0 UMOV UR6, 0x400 ;  /* 0x0000040000068882 */ /* 0x000fe40000000000 */
[----:B------:R-:W-:Y:S01]  /*05c0*/  IMAD R5, R6, 0x4, R5 ;  /* 0x0000000406057824 */ /* 0x000fe200078e0205 */
[----:B--2---:R-:W-:-:S04]  /*05d0*/  I2FP.F32.U32 R9, R2 ;  /* 0x0000000200097245 */ /* 0x004fc80000201000 */
[----:B------:R-:W-:Y:S01]  /*05e0*/  LEA.HI R0, R5, R5, RZ, 0x1 ;  /* 0x0000000505007211 */ /* 0x000fe200078f08ff */
[----:B------:R-:W-:Y:S01]  /*05f0*/  FMUL R9, R9, UR4 ;  /* 0x0000000409097c20 */ /* 0x000fe20008400000 */
[----:B------:R-:W-:Y:S02]  /*0600*/  UMOV UR4, 0x20 ;  /* 0x0000002000047882 */ /* 0x000fe40000000000 */
[----:B------:R-:W-:Y:S01]  /*0610*/  LOP3.LUT R6, R0, 0xfffffffe, RZ, 0xc0, !PT ;  /* 0xfffffffe00067812 */ /* 0x000fe200078ec0ff */
[----:B0-----:R-:W-:Y:S01]  /*0620*/  IMAD.MOV R13, RZ, RZ, -R7 ;  /* 0x000000ffff0d7224 */ /* 0x001fe200078e0a07 */
[----:B------:R-:W-:-:S04]  /*0630*/  @!UP0 UIADD3 UR4, -UR4, 0x100000, URZ ;  /* 0x0010000004048890 */ /* 0x000fc8000fffe13f */
[----:B------:R-:W-:Y:S02]  /*0640*/  @!UP0 USHF.L.U32 UR5, UR4, 0xb, URZ ;  /* 0x0000000b04058899 */ /* 0x000fe4000800063f */
[----:B------:R-:W-:Y:S01]  /*0650*/  @!UP0 USHF.L.U32 UR4, UR4, 0x1, URZ ;  /* 0x0000000104048899 */ /* 0x000fe2000800063f */
[----:B------:R-:W0:Y:S01]  /*0660*/  F2I.U32.TRUNC.NTZ R9, R9 ;  /* 0x0000000900097305 */ /* 0x000e22000020f000 */
[----:B-1----:R-:W-:Y:S02]  /*0670*/  IMAD R0, R8, R13, UR9 ;  /* 0x0000000908007e24 */ /* 0x002fe4000f8e020d */
[C---:B------:R-:W-:Y:S02]  /*0680*/  IMAD.IADD R7, R5.reuse, 0x1, -R6 ;  /* 0x0000000105077824 */ /* 0x040fe400078e0a06 */
[----:B------:R-:W-:-:S03]  /*0690*/  IMAD.SHL.U32 R6, R5, 0x4, RZ ;  /* 0x0000000405067824 */ /* 0x000fc600078e00ff */
[----:B------:R-:W-:Y:S01]  /*06a0*/  ISETP.NE.AND P2, PT, R7, R0, PT ;  /* 0x000000000700720c */ /* 0x000fe20003f45270 */
[----:B-----5:R-:W-:Y:S01]  /*06b0*/  @!UP0 ULEA UR6, UR7, UR6, 0x18 ;  /* 0x0000000607068291 */ /* 0x020fe2000f8ec03f */
[----:B------:R-:W-:Y:S01]  /*06c0*/  LOP3.LUT R10, R5, 0xc, R6, 0x78, !PT ;  /* 0x0000000c050a7812 */ /* 0x000fe200078e7806 */
[----:B------:R-:W1:Y:S01]  /*06d0*/  LDC R7, c[0x0][0x140] ;  /* 0x00005000ff077b82 */ /* 0x000e620000000800 */
[----:B------:R-:W-:Y:S01]  /*06e0*/  VOTEU.ALL UP0, P0 ;  /* 0x00000000003f7886 */ /* 0x000fe20000000000 */
[----:B------:R-:W-:Y:S01]  /*06f0*/  LOP3.LUT P0, RZ, R4, 0x7, RZ, 0xc0, !PT ;  /* 0x0000000704ff7812 */ /* 0x000fe2000780c0ff */
[----:B0-----:R-:W-:Y:S01]  /*0700*/  IMAD.MOV R12, RZ, RZ, -R9 ;  /* 0x000000ffff0c7224 */ /* 0x001fe200078e0a09 */
[----:B------:R0:W-:Y:S01]  /*0710*/  STL [R1+0x74], R10 ;  /* 0x0000740a01007387 */ /* 0x0001e20000100800 */
[----:B------:R-:W-:Y:S01]  /*0720*/  IMAD.MOV.U32 R4, RZ, RZ, 0x1 ;  /* 0x00000001ff047424 */ /* 0x000fe200078e00ff */
[----:B------:R-:W-:Y:S01]  /*0730*/  ISETP.LT.U32.AND P0, PT, R10, 0x2, !P0 ;  /* 0x000000020a00780c */ /* 0x000fe20004701070 */
[----:B---3--:R-:W-:-:S03]  /*0740*/  IMAD R6, R11, R12, R2 ;  /* 0x0000000c0b067224 */ /* 0x008fc600078e0202 */
[----:B------:R-:W-:Y:S01]  /*0750*/  @P2 LEA.HI R5, R10, R10, RZ, 0x1 ;  /* 0x0000000a0a052211 */ /* 0x000fe200078f08ff */
[----:B------:R-:W2:Y:S02]  /*0760*/  FENCE.VIEW.ASYNC.S ;  /* 0x00000000000073c6 */ /* 0x000ea40000000000 */
[----:B--2---:R0:W2:Y:S01]  /*0770*/  @!UP0 SYNCS.EXCH.64 URZ, [UR6+0x50], UR4 ;  /* 0x00005004063f85b2 */ /* 0x0040a20008000100 */
[----:B------:R-:W-:-:S04]  /*0780*/  @P2 SHF.R.S32.HI R5, RZ, 0x1, R5 ;  /* 0x00000001ff052819 */ /* 0x000fc80000011405 */
[----:B------:R-:W-:Y:S02]  /*0790*/  @P2 ISETP.NE.AND P3, PT, R5, R6, PT ;  /* 0x000000060500220c */ /* 0x000fe40003f65270 */
[----:B------:R-:W-:Y:S02]  /*07a0*/  SEL R5, RZ, 0x1, !P0 ;  /* 0x00000001ff057807 */ /* 0x000fe40004000000 */
[----:B------:R-:W-:Y:S02]  /*07b0*/  @P2 SEL R4, RZ, 0x1, P3 ;  /* 0x00000001ff042807 */ /* 0x000fe40001800000 */
[----:B-1----:R-:W-:Y:S02]  /*07c0*/  ISETP.EQ.U32.AND P4, PT, R7, 0x1, PT ;  /* 0x000000010700780c */ /* 0x002fe40003f82070 */
[----:B------:R-:W-:Y:S01]  /*07d0*/  LOP3.LUT R4, R4, R5, RZ, 0xc0, !PT ;  /* 0x0000000504047212 */ /* 0x000fe200078ec0ff */
[----:B------:R0:W1:Y:S01]  /*07e0*/  @!UP1 SYNCS.EXCH.64 URZ, [UR6+0x58], UR4 ;  /* 0x00005804063f95b2 */ /* 0x0000620008000100 */
[----:B------:R-:W-:-:S03]  /*07f0*/  NOP ;  /* 0x0000000000007918 */ /* 0x000fc60000000000 */
[----:B------:R0:W-:Y:S06]  /*0800*/  STL [R1+0x70], R4 ;  /* 0x0000700401007387 */ /* 0x0001ec0000100800 */
[----:B--2---:R-:W-:Y:S05]  /*0810*/  @!P4 BRA `(.L_x_3) ;  /* 0x000000000008c947 */ /* 0x004fea0003800000 */
[----:B-1--4-:R-:W-:Y:S01]  /*0820*/  UCGABAR_ARV ;  /* 0x00000000000079c7 */ /* 0x012fe20008000000 */
[----:B------:R-:W-:Y:S05]  /*0830*/  BRA `(.L_x_4) ;  /* 0x0000000000047947 */ /* 0x000fea0003800000 */
.L_x_3:
[----:B-1--4-:R-:W-:Y:S01]  /*0840*/  NOP ;  /* 0x0000000000007918 */ /* 0x012fe20000000000 */
.L_x_4:
[----:B------:R-:W1:Y:S01]  /*0850*/  LDC R3, c[0x0][0x65c] ;  /* 0x00019700ff037b82 */ /* 0x000e620000000800 */
[----:B0-----:R-:W-:Y:S02]  /*0860*/  IMAD.U32 R4, RZ, RZ, UR9 ;  /* 0x00000009ff047e24 */ /* 0x001fe4000f8e00ff */
[----:B------:R-:W-:Y:S01]  /*0870*/  IMAD.MOV.U32 R5, RZ, RZ, RZ ;  /* 0x000000ffff057224 */ /* 0x000fe200078e00ff */
[----:B-1----:R-:W-:-:S13]  /*0880*/  ISETP.NE.AND P2, PT, R3, 0x1, PT ;  /* 0x000000010300780c */ /* 0x002fda0003f45270 */
[----:B------:R-:W0:Y:S01]  /*0890*/  @P2 LDC R7, c[0x0][0x10] ;  /* 0x00000400ff072b82 */ /* 0x000e220000000800 */
[----:B------:R-:W-:Y:S02]  /*08a0*/  @P2 IMAD.MOV.U32 R3, RZ, RZ, RZ ;  /* 0x000000ffff032224 */ /* 0x000fe400078e00ff */
[----:B------:R-:W-:-:S05]  /*08b0*/  @P2 IMAD.MOV.U32 R13, RZ, RZ, RZ ;  /* 0x000000ffff0d2224 */ /* 0x000fca00078e00ff */
[----:B------:R-:W1:Y:S01]  /*08c0*/  @!P2 LDC R9, c[0x0][0xc] ;  /* 0x00000300ff09ab82 */ /* 0x000e620000000800 */
[----:B0-----:R-:W-:-:S04]  /*08d0*/  @P2 IMAD.WIDE.U32 R6, R7, UR9, R2 ;  /* 0x0000000907062c25 */ /* 0x001fc8000f8e0002 */
[----:B------:R-:W-:Y:S02]  /*08e0*/  @P2 IMAD.MOV.U32 R19, RZ, RZ, R6 ;  /* 0x000000ffff132224 */ /* 0x000fe400078e0006 */
[----:B------:R-:W-:Y:S02]  /*08f0*/  @P2 IMAD.IADD R23, R7, 0x1, R13 ;  /* 0x0000000107172824 */ /* 0x000fe400078e020d */
[----:B-1----:R-:W-:-:S04]  /*0900*/  @!P2 IMAD.WIDE.U32 R4, R2, R9, R4 ;  /* 0x000000090204a225 */ /* 0x002fc800078e0004 */
[----:B------:R-:W-:Y:S02]  /*0910*/  @!P2 IMAD.MOV.U32 R19, RZ, RZ, R4 ;  /* 0x000000ffff13a224 */ /* 0x000fe400078e0004 */
[----:B------:R-:W-:-:S03]  /*0920*/  @!P2 IMAD.MOV.U32 R23, RZ, RZ, R5 ;  /* 0x000000ffff17a224 */ /* 0x000fc600078e0005 */
[----:B------:R0:W-:Y:S04]  /*0930*/  STL [R1+0x7c], R19 ;  /* 0x00007c1301007387 */ /* 0x0001e80000100800 */
[----:B------:R0:W-:Y:S01]  /*0940*/  STL [R1+0x78], R23 ;  /* 0x0000781701007387 */ /* 0x0001e20000100800 */
[----:B------:R-:W-:Y:S05]  /*0950*/  @!P4 BRA `(.L_x_5) ;  /* 0x00000000000cc947 */ /* 0x000fea0003800000 */
[----:B------:R-:W-:Y:S01]  /*0960*/  UCGABAR_WAIT ;  /* 0x0000000000007dc7 */ /* 0x000fe20008000000 */
[----:B------:R-:W-:Y:S01]  /*0970*/  CCTL.IVALL ;  /* 0x00000000ff00798f */ /* 0x000fe20002000000 */
[----:B------:R-:W-:Y:S05]  /*0980*/  BRA `(.L_x_6) ;  /* 0x0000000000047947 */ /* 0x000fea0003800000 */
.L_x_5:
[----:B------:R-:W-:Y:S06]  /*0990*/  BAR.SYNC.DEFER_BLOCKING 0x0 ;  /* 0x0000000000007b1d */ /* 0x000fec0000010000 */
.L_x_6:
[----:B------:R-:W-:Y:S05]  /*09a0*/  @!P1 BRA `(.L_x_7) ;  /* 0x000000e000f09947 */ /* 0x000fea0003800000 */
[----:B------:R-:W-:-:S06]  /*09b0*/  UISETP.GT.U32.AND UP0, UPT, UR10, 0x1, UPT ;  /* 0x000000010a00788c */ /* 0x000fcc000bf04070 */
[----:B------:R-:W-:-:S13]  /*09c0*/  PLOP3.LUT P0, PT, PT, PT, UP0, 0x80, 0x0 ;  /* 0x000000000000781c */ /* 0x000fda0003f0f008 */
[----:B------:R-:W-:Y:S05]  /*09d0*/  @P0 EXIT ;  /* 0x000000000000094d */ /* 0x000fea0003800000 */
[----:B------:R-:W-:Y:S01]  /*09e0*/  IMAD.MOV.U32 R6, RZ, RZ, -0x1 ;  /* 0xffffffffff067424 */ /* 0x000fe200078e00ff */
[----:B------:R-:W-:Y:S01]  /*09f0*/  ULDC.64 UR4, c[0x0][0x650] ;  /* 0x0001940000047ab9 */ /* 0x000fe20000000a00 */
[----:B------:R-:W-:Y:S01]  /*0a00*/  IMAD.MOV.U32 R5, RZ, RZ, -0x1 ;  /* 0xffffffffff057424 */ /* 0x000fe200078e00ff */
[----:B------:R-:W-:Y:S01]  /*0a10*/  ISETP.GE.U32.AND P0, PT, R19, UR4, PT ;  /* 0x0000000413007c0c */ /* 0x000fe2000bf06070 */
[----:B------:R-:W-:Y:S01]  /*0a20*/  UMOV UR22, 0xffffffff ;  /* 0xffffffff00167882 */ /* 0x000fe20000000000 */
[----:B------:R1:W-:Y:S01]  /*0a30*/  STL [R1+0x84], R6 ;  /* 0x0000840601007387 */ /* 0x0003e20000100800 */
[----:B------:R-:W-:Y:S02]  /*0a40*/  PRMT R4, RZ, 0x7610, R4 ;  /* 0x00007610ff047816 */ /* 0x000fe40000000004 */
[----:B------:R-:W-:Y:S01]  /*0a50*/  ISETP.GE.U32.AND.EX P0, PT, R23, UR5, PT, P0 ;  /* 0x0000000517007c0c */ /* 0x000fe2000bf06100 */
[----:B------:R1:W-:-:S12]  /*0a60*/  STL [R1+0x80], R5 ;  /* 0x0000800501007387 */ /* 0x0003d80000100800 */
[----:B-1----:R-:W-:Y:S05]  /*0a70*/  @P0 BRA `(.L_x_8) ;  /* 0x0000000400380947 */ /* 0x002fea0003800000 */
[----:B------:R-:W1:Y:S01]  /*0a80*/  LDC.64 R14, c[0x0][0x628] ;  /* 0x00018a00ff0e7b82 */ /* 0x000e620000000a00 */
[----:B------:R-:W-:Y:S02]  /*0a90*/  IMAD.MOV.U32 R4, RZ, RZ, R19 ;  /* 0x000000ffff047224 */ /* 0x000fe400078e0013 */
[----:B------:R-:W-:-:S05]  /*0aa0*/  IMAD.MOV.U32 R5, RZ, RZ, R23 ;  /* 0x000000ffff057224 */ /* 0x000fca00078e0017 */
[----:B------:R-:W2:Y:S08]  /*0ab0*/  LDC R10, c[0x0][0x630] ;  /* 0x00018c00ff0a7b82 */ /* 0x000eb00000000800 */
[----:B------:R-:W3:Y:S01]  /*0ac0*/  LDC.64 R16, c[0x0][0x620] ;  /* 0x00018800ff107b82 */ /* 0x000ee20000000a00 */
[----:B-1----:R-:W-:-:S04]  /*0ad0*/  ISETP.NE.U32.AND P0, PT, R14, RZ, PT ;  /* 0x000000ff0e00720c */ /* 0x002fc80003f05070 */
[----:B------:R-:W-:-:S13]  /*0ae0*/  ISETP.NE.AND.EX P0, PT, R15, RZ, PT, P0 ;  /* 0x000000ff0f00720c */ /* 0x000fda0003f05300 */
[----:B--23--:R-:W-:Y:S05]  /*0af0*/  @!P0 BRA `(.L_x_9) ;  /* 0x0000000000288947 */ /* 0x00cfea0003800000 */
[----:B------:R-:W1:Y:S02]  /*0b00*/  LDC R9, c[0x0][0x634] ;  /* 0x00018d00ff097b82 */ /* 0x000e640000000800 */
[----:B-1----:R-:W-:-:S05]  /*0b10*/  IADD3 R9, P0, R19, R9, RZ ;  /* 0x0000000913097210 */ /* 0x002fca0007f1e0ff */
[----:B------:R-:W-:-:S04]  /*0b20*/  IMAD.X R13, RZ, RZ, R23, P0 ;  /* 0x000000ffff0d7224 */ /* 0x000fc800000e0617 */
[----:B------:R-:W-:-:S04]  /*0b30*/  IMAD.WIDE.U32 R4, R13, R14, RZ ;  /* 0x0000000e0d047225 */ /* 0x000fc800078e00ff */
[----:B------:R-:W-:-:S04]  /*0b40*/  IMAD.WIDE.U32 R6, P0, R9, R15, R4 ;  /* 0x0000000f09067225 */ /* 0x000fc80007800004 */
[----:B------:R-:W-:-:S04]  /*0b50*/  IMAD.WIDE.U32 R4, R9, R14, RZ ;  /* 0x0000000e09047225 */ /* 0x000fc800078e00ff */
[----:B------:R-:W-:Y:S01]  /*0b60*/  IMAD.X R9, RZ, RZ, RZ, P0 ;  /* 0x000000ffff097224 */ /* 0x000fe200000e06ff */
[----:B------:R-:W-:Y:S01]  /*0b70*/  IADD3 RZ, P0, R5, R6, RZ ;  /* 0x0000000605ff7210 */ /* 0x000fe20007f1e0ff */
[----:B------:R-:W-:-:S04]  /*0b80*/  IMAD.MOV.U32 R8, RZ, RZ, R7 ;  /* 0x000000ffff087224 */ /* 0x000fc800078e0007 */
[----:B------:R-:W-:-:S08]  /*0b90*/  IMAD.WIDE.U32.X R4, R13, R15, R8, P0 ;  /* 0x0000000f0d047225 */ /* 0x000fd000000e0408 */
.L_x_9:
[----:B------:R-:W1:Y:S01]  /*0ba0*/  LDC.64 R20, c[0x0][0x640] ;  /* 0x00019000ff147b82 */ /* 0x000e620000000a00 */
[-C--:B------:R-:W-:Y:S01]  /*0bb0*/  SHF.R.U64 R22, R4, R10.reuse, R5 ;  /* 0x0000000a04167219 */ /* 0x080fe20000001205 */
[----:B------:R-:W-:Y:S01]  /*0bc0*/  IMAD.MOV.U32 R4, RZ, RZ, R19 ;  /* 0x000000ffff047224 */ /* 0x000fe200078e0013 */
[----:B------:R-:W-:Y:S01]  /*0bd0*/  SHF.R.U32.HI R3, RZ, R10, R5 ;  /* 0x0000000aff037219 */ /* 0x000fe20000011605 */
[----:B------:R-:W-:Y:S01]  /*0be0*/  IMAD.MOV.U32 R5, RZ, RZ, R23 ;  /* 0x000000ffff057224 */ /* 0x000fe200078e0017 */
[----:B------:R-:W-:Y:S01]  /*0bf0*/  IADD3 R7, P0, RZ, -R22, RZ ;  /* 0x80000016ff077210 */ /* 0x000fe20007f1e0ff */
[----:B0-----:R-:W-:Y:S02]  /*0c00*/  IMAD R23, R11, R12, R2 ;  /* 0x0000000c0b177224 */ /* 0x001fe400078e0202 */
[----:B------:R-:W0:Y:S01]  /*0c10*/  LDC R8, c[0x0][0x618] ;  /* 0x00018600ff087b82 */ /* 0x000e220000000800 */
[----:B------:R-:W-:Y:S02]  /*0c20*/  IMAD.MOV.U32 R11, RZ, RZ, 0x1 ;  /* 0x00000001ff0b7424 */ /* 0x000fe400078e00ff */
[----:B------:R-:W-:-:S02]  /*0c30*/  IMAD.X R3, RZ, RZ, ~R3, P0 ;  /* 0x000000ffff037224 */ /* 0x000fc400000e0e03 */
[----:B------:R-:W-:-:S03]  /*0c40*/  IMAD.WIDE.U32 R4, R7, R16, R4 ;  /* 0x0000001007047225 */ /* 0x000fc600078e0004 */
[----:B------:R-:W2:Y:S01]  /*0c50*/  LDC R14, c[0x0][0x608] ;  /* 0x00018200ff0e7b82 */ /* 0x000ea20000000800 */
[----:B------:R-:W-:-:S04]  /*0c60*/  IMAD R6, R3, R16, RZ ;  /* 0x0000001003067224 */ /* 0x000fc800078e02ff */
[----:B------:R-:W-:-:S03]  /*0c70*/  IMAD R3, R7, R17, R6 ;  /* 0x0000001107037224 */ /* 0x000fc600078e0206 */
[----:B------:R-:W3:Y:S01]  /*0c80*/  LDC R18, c[0x0][0x658] ;  /* 0x00019600ff127b82 */ /* 0x000ee20000000800 */
[----:B------:R-:W-:Y:S01]  /*0c90*/  IMAD.IADD R3, R5, 0x1, R3 ;  /* 0x0000000105037824 */ /* 0x000fe200078e0203 */
[----:B-1----:R-:W-:Y:S01]  /*0ca0*/  ISETP.NE.U32.AND P0, PT, R20, RZ, PT ;  /* 0x000000ff1400720c */ /* 0x002fe20003f05070 */
[----:B------:R-:W-:-:S03]  /*0cb0*/  IMAD.MOV.U32 R5, RZ, RZ, -0x1 ;  /* 0xffffffffff057424 */ /* 0x000fc600078e00ff */
[----:B------:R-:W-:Y:S02]  /*0cc0*/  ISETP.NE.AND.EX P0, PT, R21, RZ, PT, P0 ;  /* 0x000000ff1500720c */ /* 0x000fe40003f05300 */
[----:B------:R-:W1:Y:S01]  /*0cd0*/  LDC R13, c[0x0][0x600] ;  /* 0x00018000ff0d7b82 */ /* 0x000e620000000800 */
[-CC-:B0-----:R-:W-:Y:S02]  /*0ce0*/  SHF.R.U64 R10, R4, R8.reuse, R3.reuse ;  /* 0x00000008040a7219 */ /* 0x181fe40000001203 */
[----:B------:R-:W-:-:S05]  /*0cf0*/  SHF.R.U32.HI R3, RZ, R8, R3 ;  /* 0x00000008ff037219 */ /* 0x000fca0000011603 */
[----:B------:R-:W0:Y:S01]  /*0d00*/  LDC R15, c[0x0][0x648] ;  /* 0x00019200ff0f7b82 */ /* 0x000e220000000800 */
[-CC-:B--2---:R-:W-:Y:S02]  /*0d10*/  SHF.R.U64 R19, R10, R14.reuse, R3.reuse ;  /* 0x0000000e0a137219 */ /* 0x184fe40000001203 */
[----:B------:R-:W-:-:S05]  /*0d20*/  SHF.R.U32.HI R3, RZ, R14, R3 ;  /* 0x0000000eff037219 */ /* 0x000fca0000011603 */
[----:B------:R-:W2:Y:S01]  /*0d30*/  LDC R17, c[0x0][0x638] ;  /* 0x00018e00ff117b82 */ /* 0x000ea20000000800 */
[-C--:B---3--:R-:W-:Y:S02]  /*0d40*/  SHF.L.U32 R2, R5, R18.reuse, RZ ;  /* 0x0000001205027219 */ /* 0x088fe400000006ff */
[--C-:B------:R-:W-:Y:S02]  /*0d50*/  SHF.R.U64 R12, R19, R18, R3.reuse ;  /* 0x00000012130c7219 */ /* 0x100fe40000001203 */
[----:B------:R-:W-:Y:S02]  /*0d60*/  LOP3.LUT R8, RZ, R2, RZ, 0x33, !PT ;  /* 0x00000002ff087212 */ /* 0x000fe400078e33ff */
[----:B------:R-:W-:Y:S01]  /*0d70*/  SHF.R.U32.HI R3, RZ, R18, R3 ;  /* 0x00000012ff037219 */ /* 0x000fe20000011603 */
[----:B------:R-:W3:Y:S01]  /*0d80*/  LDC R16, c[0x0][0x610] ;  /* 0x00018400ff107b82 */ /* 0x000ee20000000800 */
[----:B------:R-:W-:Y:S01]  /*0d90*/  IMAD.MOV.U32 R2, RZ, RZ, R12 ;  /* 0x000000ffff027224 */ /* 0x000fe200078e000c */
[----:B------:R-:W-:Y:S06]  /*0da0*/  @!P0 BRA `(.L_x_10) ;  /* 0x0000000000288947 */ /* 0x000fec0003800000 */
[----:B------:R-:W4:Y:S02]  /*0db0*/  LDC R7, c[0x0][0x64c] ;  /* 0x00019300ff077b82 */ /* 0x000f240000000800 */
[----:B----4-:R-:W-:-:S05]  /*0dc0*/  IADD3 R7, P0, R12, R7, RZ ;  /* 0x000000070c077210 */ /* 0x010fca0007f1e0ff */
        /* <DEDUP_REMOVED lines=8> */
.L_x_10:
[----:B0-----:R-:W-:Y:S01]  /*0e50*/  SHF.R.U64 R4, R2, R15, R3 ;  /* 0x0000000f02047219 */ /* 0x001fe20000001203 */
[----:B-1----:R-:W-:Y:S01]  /*0e60*/  VIADD R5, R13, 0xffffffff ;  /* 0xffffffff0d057836 */ /* 0x002fe20000000000 */
[----:B------:R-:W-:Y:S02]  /*0e70*/  SHF.L.U32 R2, R11, R18, RZ ;  /* 0x000000120b027219 */ /* 0x000fe400000006ff */
[----:B------:R-:W-:Y:S01]  /*0e80*/  LOP3.LUT R3, R19, R8, RZ, 0xc0, !PT ;  /* 0x0000000813037212 */ /* 0x000fe200078ec0ff */
[----:B------:R-:W-:Y:S01]  /*0e90*/  IMAD.MOV R6, RZ, RZ, -R4 ;  /* 0x000000ffff067224 */ /* 0x000fe200078e0a04 */
[----:B------:R-:W-:Y:S02]  /*0ea0*/  SEL R0, R0, R23, !P2 ;  /* 0x0000001700007207 */ /* 0x000fe40005000000 */
[----:B------:R-:W-:Y:S01]  /*0eb0*/  LOP3.LUT R5, R10, R5, RZ, 0xc0, !PT ;  /* 0x000000050a057212 */ /* 0x000fe200078ec0ff */
[----:B------:R-:W-:Y:S01]  /*0ec0*/  IMAD R3, R2, R4, R3 ;  /* 0x0000000402037224 */ /* 0x000fe200078e0203 */
[----:B------:R-:W-:Y:S01]  /*0ed0*/  R2UR UR22, R22 ;  /* 0x00000000161672ca */ /* 0x000fe200000e0000 */
[----:B--2---:R-:W-:-:S02]  /*0ee0*/  IMAD R2, R6, R17, R12 ;  /* 0x0000001106027224 */ /* 0x004fc400078e020c */
[----:B---3--:R-:W-:Y:S02]  /*0ef0*/  IMAD R0, R3, R16, R0 ;  /* 0x0000001003007224 */ /* 0x008fe400078e0200 */
[----:B------:R-:W-:Y:S02]  /*0f00*/  IMAD R3, R2, R13, R5 ;  /* 0x0000000d02037224 */ /* 0x000fe400078e0205 */
[----:B------:R-:W-:-:S03]  /*0f10*/  IMAD.MOV.U32 R4, RZ, RZ, 0x1 ;  /* 0x00000001ff047424 */ /* 0x000fc600078e00ff */
[----:B------:R-:W-:Y:S02]  /*0f20*/  SEL R2, R3, R0, !P2 ;  /* 0x0000000003027207 */ /* 0x000fe40005000000 */
[----:B------:R-:W-:-:S03]  /*0f30*/  SEL R0, R0, R3, !P2 ;  /* 0x0000000300007207 */ /* 0x000fc60005000000 */
[----:B------:R1:W-:Y:S04]  /*0f40*/  STL [R1+0x80], R2 ;  /* 0x0000800201007387 */ /* 0x0003e80000100800 */
[----:B------:R1:W-:Y:S02]  /*0f50*/  STL [R1+0x84], R0 ;  /* 0x0000840001007387 */ /* 0x0003e40000100800 */
.L_x_8:
[----:B------:R-:W-:-:S08]  /*0f60*/  NOP ;  /* 0x0000000000007918 */ /* 0x000fd00000000000 */
[----:B------:R-:W2:Y:S02]  /*0f70*/  USETMAXREG.TRY_ALLOC.CTAPOOL UP0, 0xe8 ;  /* 0x000000e8000079c8 */ /* 0x000ea40008000600 */
[----:B--2---:R-:W-:-:S13]  /*0f80*/  PLOP3.LUT P0, PT, PT, PT, UP0, 0x80, 0x0 ;  /* 0x000000000000781c */ /* 0x004fda0003f0f008 */
[----:B------:R-:W-:Y:S05]  /*0f90*/  @!P0 BRA `(.L_x_8) ;  /* 0xfffffffc00f08947 */ /* 0x000fea000383ffff */
[----:B------:R-:W-:Y:S01]  /*0fa0*/  ULDC.64 UR4, c[0x0][0x598] ;  /* 0x0001660000047ab9 */ /* 0x000fe20000000a00 */
[----:B------:R-:W-:Y:S01]  /*0fb0*/  ULDC.64 UR18, c[0x0][0x208] ;  /* 0x0000820000127ab9 */ /* 0x000fe20000000a00 */
[----:B------:R-:W-:-:S04]  /*0fc0*/  ISETP.NE.U32.AND P0, PT, RZ, UR4, PT ;  /* 0x00000004ff007c0c */ /* 0x000fc8000bf05070 */
[----:B------:R-:W-:-:S13]  /*0fd0*/  ISETP.NE.AND.EX P0, PT, RZ, UR5, PT, P0 ;  /* 0x00000005ff007c0c */ /* 0x000fda000bf05300 */
[----:B------:R-:W-:Y:S05]  /*0fe0*/  @!P0 BRA `(.L_x_11) ;  /* 0x0000000000208947 */ /* 0x000fea0003800000 */
[----:B-1----:R-:W1:Y:S02]  /*0ff0*/  LDC.64 R2, c[0x0][0x598] ;  /* 0x00016600ff027b82 */ /* 0x002e640000000a00 */
[----:B-1----:R-:W2:Y:S02]  /*1000*/  LDG.E.64 R2, desc[UR18][R2.64] ;  /* 0x0000001202027981 */ /* 0x002ea4000c1e1b00 */
[----:B--2---:R-:W-:-:S04]  /*1010*/  ISETP.NE.U32.AND P0, PT, R2, RZ, PT ;  /* 0x000000ff0200720c */ /* 0x004fc80003f05070 */
[----:B------:R-:W-:-:S13]  /*1020*/  ISETP.NE.AND.EX P0, PT, R3, RZ, PT, P0 ;  /* 0x000000ff0300720c */ /* 0x000fda0003f05300 */
[----:B------:R-:W-:Y:S05]  /*1030*/  @!P0 BRA `(.L_x_11) ;  /* 0x00000000000c8947 */ /* 0x000fea0003800000 */
[----:B------:R-:W2:Y:S02]  /*1040*/  LD.E R2, desc[UR18][R2.64] ;  /* 0x0000001202027980 */ /* 0x000ea4000c101900 */
[----:B--2---:R-:W-:Y:S01]  /*1050*/  R2UR UR20, R2 ;  /* 0x00000000021472ca */ /* 0x004fe200000e0000 */
[----:B------:R-:W-:-:S14]  /*1060*/  BRA `(.L_x_12) ;  /* 0x0000000000247947 */ /* 0x000fdc0003800000 */
.L_x_11:
[----:B------:R-:W-:Y:S02]  /*1070*/  ULDC.64 UR4, c[0x0][0x588] ;  /* 0x0001620000047ab9 */ /* 0x000fe40000000a00 */
[----:B------:R-:W-:-:S04]  /*1080*/  ISETP.NE.U32.AND P0, PT, RZ, UR4, PT ;  /* 0x00000004ff007c0c */ /* 0x000fc8000bf05070 */
[----:B------:R-:W-:-:S13]  /*1090*/  ISETP.NE.AND.EX P0, PT, RZ, UR5, PT, P0 ;  /* 0x00000005ff007c0c */ /* 0x000fda000bf05300 */
[----:B------:R-:W-:Y:S05]  /*10a0*/  @!P0 BRA `(.L_x_13) ;  /* 0x0000000000108947 */ /* 0x000fea0003800000 */
[----:B-1----:R-:W1:Y:S02]  /*10b0*/  LDC.64 R2, c[0x0][0x588] ;  /* 0x00016200ff027b82 */ /* 0x002e640000000a00 */
[----:B-1----:R-:W2:Y:S02]  /*10c0*/  LDG.E R2, desc[UR18][R2.64] ;  /* 0x0000001202027981 */ /* 0x002ea4000c1e1900 */
[----:B--2---:R-:W-:Y:S01]  /*10d0*/  R2UR UR20, R2 ;  /* 0x00000000021472ca */ /* 0x004fe200000e0000 */
[----:B------:R-:W-:-:S14]  /*10e0*/  BRA `(.L_x_12) ;  /* 0x0000000000047947 */ /* 0x000fdc0003800000 */
.L_x_13:
[----:B------:R-:W-:-:S05]  /*10f0*/  ULDC UR20, c[0x0][0x580] ;  /* 0x0001600000147ab9 */ /* 0x000fca0000000800 */
.L_x_12:
[----:B------:R-:W-:Y:S02]  /*1100*/  ULDC.64 UR4, c[0x0][0x5a0] ;  /* 0x0001680000047ab9 */ /* 0x000fe40000000a00 */
        /* <DEDUP_REMOVED lines=11> */
.L_x_14:
        /* <DEDUP_REMOVED lines=8> */
.L_x_16:
[----:B------:R-:W-:-:S05]  /*1240*/  ULDC UR21, c[0x0][0x584] ;  /* 0x0001610000157ab9 */ /* 0x000fca0000000800 */
.L_x_15:
[----:B------:R-:W-:-:S13]  /*1250*/  LOP3.LUT P0, RZ, R4, 0xff, RZ, 0xc0, !PT ;  /* 0x000000ff04ff7812 */ /* 0x000fda000780c0ff */
[----:B------:R-:W-:Y:S05]  /*1260*/  @!P0 EXIT ;  /* 0x000000000000894d */ /* 0x000fea0003800000 */
[----:B------:R-:W-:Y:S01]  /*1270*/  ULDC UR4, c[0x0][0x28c] ;  /* 0x0000a30000047ab9 */ /* 0x000fe20000000800 */
[----:B------:R-:W-:Y:S02]  /*1280*/  ULOP3.LUT UR23, UR13, 0x1, URZ, 0xfc, !UPT ;  /* 0x000000010d177892 */ /* 0x000fe4000f8efc3f */
[----:B------:R-:W-:-:S04]  /*1290*/  UIADD3 UR4, UR4, 0x7f, URZ ;  /* 0x0000007f04047890 */ /* 0x000fc8000fffe03f */
[----:B------:R-:W-:-:S04]  /*12a0*/  USHF.R.S32.HI UR5, URZ, 0x1f, UR4 ;  /* 0x0000001f3f057899 */ /* 0x000fc80008011404 */
[----:B------:R-:W-:-:S03]  /*12b0*/  ULEA.HI UR5, UR5, UR4, URZ, 0x7 ;  /* 0x0000000405057291 */ /* 0x000fc6000f8f383f */
[----:B------:R-:W-:Y:S01]  /*12c0*/  UMOV UR4, URZ ;  /* 0x0000003f00047c82 */ /* 0x000fe20008000000 */
[----:B------:R-:W-:-:S03]  /*12d0*/  USHF.R.S32.HI UR12, URZ, 0x7, UR5 ;  /* 0x000000073f0c7899 */ /* 0x000fc60008011405 */
[----:B------:R-:W-:-:S09]  /*12e0*/  UMOV UR5, URZ ;  /* 0x0000003f00057c82 */ /* 0x000fd20008000000 */
.L_x_297:
[----:B-1----:R-:W1:Y:S01]  /*12f0*/  S2R R0, SR_TID.X ;  /* 0x0000000000007919 */ /* 0x002e620000002100 */
[----:B--2---:R-:W2:Y:S01]  /*1300*/  S2UR UR11, SR_CgaCtaId ;  /* 0x00000000000b79c3 */ /* 0x004ea20000008800 */
[----:B------:R-:W-:Y:S01]  /*1310*/  UMOV UR14, 0x400 ;  /* 0x00000400000e7882 */ /* 0x000fe20000000000 */
[----:B------:R-:W-:Y:S01]  /*1320*/  UMOV UR6, URZ ;  /* 0x0000003f00067c82 */ /* 0x000fe20008000000 */
[----:B------:R-:W-:Y:S01]  /*1330*/  STL [R1+0x6c], RZ ;  /* 0x00006cff01007387 */ /* 0x000fe20000100800 */
[----:B------:R-:W-:Y:S01]  /*1340*/  UMOV UR7, URZ ;  /* 0x0000003f00077c82 */ /* 0x000fe20008000000 */
[----:B------:R-:W-:Y:S01]  /*1350*/  UMOV UR8, URZ ;  /* 0x0000003f00087c82 */ /* 0x000fe20008000000 */
[----:B------:R-:W-:Y:S01]  /*1360*/  UMOV UR16, UR5 ;  /* 0x0000000500107c82 */ /* 0x000fe20008000000 */
[----:B------:R-:W-:Y:S01]  /*1370*/  STL [R1+0x68], RZ ;  /* 0x000068ff01007387 */ /* 0x000fe20000100800 */
[----:B---3--:R-:W3:Y:S01]  /*1380*/  LDC R2, c[0x0][0x28c] ;  /* 0x0000a300ff027b82 */ /* 0x008ee20000000800 */
[----:B------:R-:W-:Y:S01]  /*1390*/  UMOV UR17, UR4 ;  /* 0x0000000400117c82 */ /* 0x000fe20008000000 */
[----:B------:R-:W-:Y:S01]  /*13a0*/  CS2R R4, SRZ ;  /* 0x0000000000047805 */ /* 0x000fe2000001ff00 */
[----:B------:R-:W-:Y:S01]  /*13b0*/  STL [R1+0x64], RZ ;  /* 0x000064ff01007387 */ /* 0x000fe20000100800 */
[----:B------:R-:W-:-:S02]  /*13c0*/  CS2R R6, SRZ ;  /* 0x0000000000067805 */ /* 0x000fc4000001ff00 */
[----:B------:R-:W-:Y:S02]  /*13d0*/  CS2R R8, SRZ ;  /* 0x0000000000087805 */ /* 0x000fe4000001ff00 */
[----:B------:R-:W-:Y:S01]  /*13e0*/  CS2R R10, SRZ ;  /* 0x00000000000a7805 */ /* 0x000fe2000001ff00 */
[----:B------:R-:W-:Y:S01]  /*13f0*/  STL [R1+0x60], RZ ;  /* 0x000060ff01007387 */ /* 0x000fe20000100800 */
[----:B------:R-:W-:Y:S02]  /*1400*/  CS2R R12, SRZ ;  /* 0x00000000000c7805 */ /* 0x000fe4000001ff00 */
[----:B------:R-:W-:Y:S02]  /*1410*/  CS2R R14, SRZ ;  /* 0x00000000000e7805 */ /* 0x000fe4000001ff00 */
[----:B------:R-:W-:Y:S01]  /*1420*/  CS2R R16, SRZ ;  /* 0x0000000000107805 */ /* 0x000fe2000001ff00 */
[----:B------:R-:W-:Y:S01]  /*1430*/  STL [R1+0x5c], RZ ;  /* 0x00005cff01007387 */ /* 0x000fe20000100800 */
[----:B0-----:R-:W-:-:S02]  /*1440*/  CS2R R18, SRZ ;  /* 0x0000000000127805 */ /* 0x001fc4000001ff00 */
[----:B------:R-:W-:Y:S02]  /*1450*/  CS2R R20, SRZ ;  /* 0x0000000000147805 */ /* 0x000fe4000001ff00 */
[----:B------:R-:W-:Y:S01]  /*1460*/  CS2R R22, SRZ ;  /* 0x0000000000167805 */ /* 0x000fe2000001ff00 */
[----:B------:R-:W-:Y:S01]  /*1470*/  STL [R1+0x58], RZ ;  /* 0x000058ff01007387 */ /* 0x000fe20000100800 */
[----:B--2---:R-:W-:Y:S01]  /*1480*/  ULEA UR14, UR11, UR14, 0x18 ;  /* 0x0000000e0b0e7291 */ /* 0x004fe2000f8ec03f */
[----:B------:R-:W-:Y:S02]  /*1490*/  CS2R R152, SRZ ;  /* 0x0000000000987805 */ /* 0x000fe4000001ff00 */
[----:B------:R-:W-:Y:S01]  /*14a0*/  CS2R R154, SRZ ;  /* 0x00000000009a7805 */ /* 0x000fe2000001ff00 */
[----:B------:R-:W-:Y:S01]  /*14b0*/  STL [R1+0x54], RZ ;  /* 0x000054ff01007387 */ /* 0x000fe20000100800 */
[----:B------:R-:W-:Y:S02]  /*14c0*/  CS2R R156, SRZ ;  /* 0x00000000009c7805 */ /* 0x000fe4000001ff00 */
[----:B------:R-:W-:-:S02]  /*14d0*/  CS2R R158, SRZ ;  /* 0x00000000009e7805 */ /* 0x000fc4000001ff00 */
[----:B------:R-:W-:Y:S02]  /*14e0*/  CS2R R160, SRZ ;  /* 0x0000000000a07805 */ /* 0x000fe4000001ff00 */
[----:B-1----:R-:W-:Y:S01]  /*14f0*/  LOP3.LUT R0, R0, 0x80, RZ, 0xc0, !PT ;  /* 0x0000008000007812 */ /* 0x002fe200078ec0ff */
[----:B------:R-:W-:Y:S01]  /*1500*/  STL [R1+0x50], RZ ;  /* 0x000050ff01007387 */ /* 0x000fe20000100800 */
[----:B---3--:R-:W-:Y:S02]  /*1510*/  ISETP.GE.AND P0, PT, R2, 0x1, PT ;  /* 0x000000010200780c */ /* 0x008fe40003f06270 */
[----:B------:R-:W-:Y:S02]  /*1520*/  CS2R R2, SRZ ;  /* 0x0000000000027805 */ /* 0x000fe4000001ff00 */
[----:B------:R-:W-:Y:S01]  /*1530*/  SHF.R.U32.HI R0, RZ, 0x7, R0 ;  /* 0x00000007ff007819 */ /* 0x000fe20000011600 */
        /* <DEDUP_REMOVED lines=8> */
[----:B------:R-:W0:Y:S01]  /*15c0*/  SHFL.IDX PT, R0, R0, RZ, 0x1f ;  /* 0x00001fff00007589 */ /* 0x000e2200000e0000 */
[----:B------:R-:W-:-:S02]  /*15d0*/  CS2R R174, SRZ ;  /* 0x0000000000ae7805 */ /* 0x000fc4000001ff00 */
[----:B------:R-:W-:Y:S02]  /*15e0*/  CS2R R176, SRZ ;  /* 0x0000000000b07805 */ /* 0x000fe4000001ff00 */
[----:B------:R-:W-:Y:S01]  /*15f0*/  CS2R R178, SRZ ;  /* 0x0000000000b27805 */ /* 0x000fe2000001ff00 */
[----:B------:R1:W-:Y:S01]  /*1600*/  STL [R1+0x44], RZ ;  /* 0x000044ff01007387 */ /* 0x0003e20000100800 */
[----:B------:R-:W-:Y:S02]  /*1610*/  CS2R R180, SRZ ;  /* 0x0000000000b47805 */ /* 0x000fe4000001ff00 */
[----:B------:R-:W-:Y:S02]  /*1620*/  CS2R R182, SRZ ;  /* 0x0000000000b67805 */ /* 0x000fe4000001ff00 */
[----:B------:R-:W-:Y:S01]  /*1630*/  CS2R R184, SRZ ;  /* 0x0000000000b87805 */ /* 0x000fe2000001ff00 */
[----:B------:R1:W-:Y:S01]  /*1640*/  STL [R1+0x40], RZ ;  /* 0x000040ff01007387 */ /* 0x0003e20000100800 */
        /* <DEDUP_REMOVED lines=14> */
[----:B------:R-:W-:Y:S02]  /*1730*/  CS2R R208, SRZ ;  /* 0x0000000000d07805 */ /* 0x000fe4000001ff00 */
[----:B0-----:R-:W-:Y:S01]  /*1740*/  R2UR UR9, R0 ;  /* 0x00000000000972ca */ /* 0x001fe200000e0000 */
[----:B------:R1:W-:Y:S01]  /*1750*/  STL [R1+0x30], RZ ;  /* 0x000030ff01007387 */ /* 0x0003e20000100800 */
[----:B------:R-:W-:Y:S01]  /*1760*/  IMAD.MOV.U32 R0, RZ, RZ, RZ ;  /* 0x000000ffff007224 */ /* 0x000fe200078e00ff */
[----:B------:R-:W-:-:S02]  /*1770*/  CS2R R210, SRZ ;  /* 0x0000000000d27805 */ /* 0x000fc4000001ff00 */
[----:B------:R-:W-:Y:S01]  /*1780*/  CS2R R212, SRZ ;  /* 0x0000000000d47805 */ /* 0x000fe2000001ff00 */
[----:B------:R1:W-:Y:S01]  /*1790*/  STL [R1+0x2c], RZ ;  /* 0x00002cff01007387 */ /* 0x0003e20000100800 */
[----:B------:R-:W-:Y:S02]  /*17a0*/  CS2R R214, SRZ ;  /* 0x0000000000d67805 */ /* 0x000fe4000001ff00 */
[----:B------:R-:W-:Y:S02]  /*17b0*/  CS2R R216, SRZ ;  /* 0x0000000000d87805 */ /* 0x000fe4000001ff00 */
[----:B------:R-:W-:Y:S01]  /*17c0*/  CS2R R218, SRZ ;  /* 0x0000000000da7805 */ /* 0x000fe2000001ff00 */
[----:B------:R1:W-:Y:S01]  /*17d0*/  STL [R1+0x28], RZ ;  /* 0x000028ff01007387 */ /* 0x0003e20000100800 */
[----:B------:R-:W-:Y:S02]  /*17e0*/  CS2R R220, SRZ ;  /* 0x0000000000dc7805 */ /* 0x000fe4000001ff00 */
[----:B------:R-:W-:-:S02]  /*17f0*/  CS2R R222, SRZ ;  /* 0x0000000000de7805 */ /* 0x000fc4000001ff00 */
[----:B------:R-:W-:Y:S01]  /*1800*/  CS2R R224, SRZ ;  /* 0x0000000000e07805 */ /* 0x000fe2000001ff00 */
[----:B------:R1:W-:Y:S01]  /*1810*/  STL [R1+0x24], RZ ;  /* 0x000024ff01007387 */ /* 0x0003e20000100800 */
[----:B------:R-:W-:Y:S01]  /*1820*/  ULEA.HI UR10, UR9, UR9, URZ, 0x1 ;  /* 0x00000009090a7291 */ /* 0x000fe2000f8f083f */
[----:B------:R-:W-:Y:S01]  /*1830*/  CS2R R226, SRZ ;  /* 0x0000000000e27805 */ /* 0x000fe2000001ff00 */
[----:B------:R-:W-:Y:S01]  /*1840*/  IMAD.MOV.U32 R228, RZ, RZ, RZ ;  /* 0x000000ffffe47224 */ /* 0x000fe200078e00ff */
[----:B------:R1:W-:Y:S01]  /*1850*/  STL [R1+0x20], RZ ;  /* 0x000020ff01007387 */ /* 0x0003e20000100800 */
[----:B------:R-:W-:Y:S01]  /*1860*/  ULOP3.LUT UR10, UR10, 0x7fffe, URZ, 0xc0, !UPT ;  /* 0x0007fffe0a0a7892 */ /* 0x000fe2000f8ec03f */
[----:B------:R-:W-:Y:S02]  /*1870*/  CS2R R24, SRZ ;  /* 0x0000000000187805 */ /* 0x000fe4000001ff00 */
[----:B------:R-:W-:Y:S01]  /*1880*/  CS2R R26, SRZ ;  /* 0x00000000001a7805 */ /* 0x000fe2000001ff00 */
[----:B------:R1:W-:Y:S01]  /*1890*/  STL [R1+0x1c], RZ ;  /* 0x00001cff01007387 */ /* 0x0003e20000100800 */
[----:B------:R-:W-:Y:S01]  /*18a0*/  UIADD3 UR10, UR9, -UR10, URZ ;  /* 0x8000000a090a7290 */ /* 0x000fe2000fffe03f */
[----:B------:R-:W-:-:S02]  /*18b0*/  CS2R R28, SRZ ;  /* 0x00000000001c7805 */ /* 0x000fc4000001ff00 */
[----:B----4-:R-:W-:Y:S01]  /*18c0*/  CS2R R30, SRZ ;  /* 0x00000000001e7805 */ /* 0x010fe2000001ff00 */
[----:B------:R1:W-:Y:S01]  /*18d0*/  STL [R1+0x18], RZ ;  /* 0x000018ff01007387 */ /* 0x0003e20000100800 */
[----:B------:R-:W-:Y:S01]  /*18e0*/  ULEA UR10, UR10, UR14, 0xd ;  /* 0x0000000e0a0a7291 */ /* 0x000fe2000f8e683f */
[----:B------:R-:W-:Y:S02]  /*18f0*/  CS2R R32, SRZ ;  /* 0x0000000000207805 */ /* 0x000fe4000001ff00 */
[----:B------:R-:W-:Y:S01]  /*1900*/  CS2R R34, SRZ ;  /* 0x0000000000227805 */ /* 0x000fe2000001ff00 */
[----:B------:R1:W-:Y:S01]  /*1910*/  STL [R1+0x14], RZ ;  /* 0x000014ff01007387 */ /* 0x0003e20000100800 */
[----:B------:R-:W-:Y:S01]  /*1920*/  UIADD3 UR10, UR10, 0x100, URZ ;  /* 0x000001000a0a7890 */ /* 0x000fe2000fffe03f */
[----:B------:R-:W-:Y:S02]  /*1930*/  CS2R R36, SRZ ;  /* 0x0000000000247805 */ /* 0x000fe4000001ff00 */
[----:B------:R-:W-:Y:S01]  /*1940*/  CS2R R38, SRZ ;  /* 0x0000000000267805 */ /* 0x000fe2000001ff00 */
[----:B------:R1:W-:Y:S01]  /*1950*/  STL [R1+0x10], RZ ;  /* 0x000010ff01007387 */ /* 0x0003e20000100800 */
[----:B------:R-:W-:Y:S01]  /*1960*/  USHF.R.U32.HI UR10, URZ, 0x4, UR10 ;  /* 0x000000043f0a7899 */ /* 0x000fe2000801160a */
[----:B------:R-:W-:-:S02]  /*1970*/  CS2R R40, SRZ ;  /* 0x0000000000287805 */ /* 0x000fc4000001ff00 */
[----:B------:R-:W-:Y:S01]  /*1980*/  CS2R R42, SRZ ;  /* 0x00000000002a7805 */ /* 0x000fe2000001ff00 */
[----:B------:R1:W-:Y:S01]  /*1990*/  STL [R1+0xc], RZ ;  /* 0x00000cff01007387 */ /* 0x0003e20000100800 */
[----:B------:R-:W-:Y:S01]  /*19a0*/  ULOP3.LUT UR15, UR10, 0x3fff, URZ, 0xc0, !UPT ;  /* 0x00003fff0a0f7892 */ /* 0x000fe2000f8ec03f */
        /* <DEDUP_REMOVED lines=10> */
[----:B------:R1:W-:Y:S01]  /*1a50*/  STL [R1], RZ ;  /* 0x000000ff01007387 */ /* 0x0003e20000100800 */
[----:B------:R-:W-:Y:S02]  /*1a60*/  CS2R R60, SRZ ;  /* 0x00000000003c7805 */ /* 0x000fe4000001ff00 */
[----:B------:R-:W-:Y:S02]  /*1a70*/  CS2R R62, SRZ ;  /* 0x00000000003e7805 */ /* 0x000fe4000001ff00 */
[----:B------:R-:W-:Y:S02]  /*1a80*/  CS2R R64, SRZ ;  /* 0x0000000000407805 */ /* 0x000fe4000001ff00 */
[----:B------:R-:W-:-:S02]  /*1a90*/  CS2R R66, SRZ ;  /* 0x0000000000427805 */ /* 0x000fc4000001ff00 */
[----:B------:R-:W-:Y:S02]  /*1aa0*/  CS2R R68, SRZ ;  /* 0x0000000000447805 */ /* 0x000fe4000001ff00 */
[----:B------:R-:W-:Y:S02]  /*1ab0*/  CS2R R70, SRZ ;  /* 0x0000000000467805 */ /* 0x000fe4000001ff00 */
        /* <DEDUP_REMOVED lines=39> */
[----:B------:R-:W-:Y:S01]  /*1d30*/  CS2R R150, SRZ ;  /* 0x0000000000967805 */ /* 0x000fe2000001ff00 */
[----:B-1----:R-:W-:Y:S06]  /*1d40*/  @!P0 BRA `(.L_x_17) ;  /* 0x0000001000948947 */ /* 0x002fec0003800000 */
[----:B------:R-:W-:-:S06]  /*1d50*/  UISETP.NE.AND UP0, UPT, UR23, 0x3, UPT ;  /* 0x000000031700788c */ /* 0x000fcc000bf05270 */
[----:B------:R-:W-:-:S13]  /*1d60*/  PLOP3.LUT P1, PT, PT, PT, UP0, 0x80, 0x0 ;  /* 0x000000000000781c */ /* 0x000fda0003f2f008 */
[----:B------:R-:W-:Y:S05]  /*1d70*/  @!P1 BRA `(.L_x_18) ;  /* 0x0000000000049947 */ /* 0x000fea0003800000 */
[----:B------:R-:W-:Y:S01]  /*1d80*/  BPT.TRAP 0x1 ;  /* 0x000000040000795c */ /* 0x000fe20000300000 */
.L_x_18:
[----:B------:R-:W-:Y:S01]  /*1d90*/  ULEA UR6, UR5, UR14, 0x3 ;  /* 0x0000000e05067291 */ /* 0x000fe2000f8e183f */
[----:B------:R-:W-:-:S05]  /*1da0*/  IMAD.U32 R0, RZ, RZ, UR4 ;  /* 0x00000004ff007e24 */ /* 0x000fca000f8e00ff */
[----:B------:R-:W-:-:S04]  /*1db0*/  SHF.L.U32 R0, R0, 0x1f, RZ ;  /* 0x0000001f00007819 */ /* 0x000fc800000006ff */
[----:B------:R0:W1:Y:S01]  /*1dc0*/  SYNCS.PHASECHK.TRANS64.TRYWAIT P0, [UR6], R0 ;  /* 0x00000000ff0075a7 */ /* 0x0000620008000146 */
[----:B------:R-:W-:Y:S05]  /*1dd0*/  @!P1 BRA `(.L_x_19) ;  /* 0x0000000000049947 */ /* 0x000fea0003800000 */
[----:B------:R-:W-:Y:S01]  /*1de0*/  BPT.TRAP 0x1 ;  /* 0x000000040000795c */ /* 0x000fe20000300000 */
.L_x_19:
[----:B-1----:R-:W-:Y:S05]  /*1df0*/  @P0 BRA `(.L_x_20) ;  /* 0x0000000000080947 */ /* 0x002fea0003800000 */
[----:B------:R-:W1:Y:S02]  /*1e00*/  SYNCS.PHASECHK.TRANS64.TRYWAIT P0, [UR6], R0 ;  /* 0x00000000ff0075a7 */ /* 0x000e640008000146 */
[----:B-1----:R-:W-:Y:S05]  /*1e10*/  @!P0 BRA `(.L_x_21) ;  /* 0x000000e400708947 */ /* 0x002fea0003800000 */
.L_x_20:
[----:B------:R-:W-:Y:S01]  /*1e20*/  UIADD3 UR6, UR14, 0x10100, URZ ;  /* 0x000101000e067890 */ /* 0x000fe2000fffe03f */
[----:B------:R-:W-:Y:S01]  /*1e30*/  WARPGROUP.ARRIVE ;  /* 0x00000000000079c5 */ /* 0x000fe20000000000 */
[----:B------:R-:W-:Y:S01]  /*1e40*/  ULOP3.LUT UR8, UR15, 0x10000, URZ, 0xfc, !UPT ;  /* 0x000100000f087892 */ /* 0x000fe2000f8efc3f */
[----:B------:R2:W-:Y:S01]  /*1e50*/  STL [R1+0x6c], RZ ;  /* 0x00006cff01007387 */ /* 0x0005e20000100800 */
[----:B------:R-:W-:Y:S01]  /*1e60*/  USHF.R.U32.HI UR6, URZ, 0x4, UR6 ;  /* 0x000000043f067899 */ /* 0x000fe20008011606 */
[----:B01----:R-:W-:Y:S01]  /*1e70*/  IMAD.MOV.U32 R0, RZ, RZ, RZ ;  /* 0x000000ffff007224 */ /* 0x003fe200078e00ff */
[----:B------:R-:W-:Y:S01]  /*1e80*/  UMOV UR9, 0x40000040 ;  /* 0x4000004000097882 */ /* 0x000fe20000000000 */
[----:B------:R-:W-:Y:S01]  /*1e90*/  UMOV UR11, 0x40000040 ;  /* 0x40000040000b7882 */ /* 0x000fe20000000000 */
[----:B------:R-:W-:Y:S01]  /*1ea0*/  ULOP3.LUT UR6, UR6, 0x3fff, URZ, 0xc0, !UPT ;  /* 0x00003fff06067892 */ /* 0x000fe2000f8ec03f */
[----:B------:R2:W-:Y:S01]  /*1eb0*/  STL [R1+0x68], RZ ;  /* 0x000068ff01007387 */ /* 0x0005e20000100800 */
[----:B------:R-:W-:-:S02]  /*1ec0*/  CS2R R2, SRZ ;  /* 0x0000000000027805 */ /* 0x000fc4000001ff00 */
[----:B------:R-:W-:Y:S01]  /*1ed0*/  CS2R R4, SRZ ;  /* 0x0000000000047805 */ /* 0x000fe2000001ff00 */
[----:B------:R-:W-:Y:S01]  /*1ee0*/  ULOP3.LUT UR7, UR6, 0x10000, URZ, 0xfc, !UPT ;  /* 0x0001000006077892 */ /* 0x000fe2000f8efc3f */
[----:B------:R2:W-:Y:S01]  /*1ef0*/  STL [R1+0x64], RZ ;  /* 0x000064ff01007387 */ /* 0x0005e20000100800 */
[----:B------:R-:W-:Y:S01]  /*1f00*/  ULEA UR6, UR5, UR8, 0xa ;  /* 0x0000000805067291 */ /* 0x000fe2000f8e503f */
[----:B------:R-:W-:Y:S01]  /*1f10*/  CS2R R6, SRZ ;  /* 0x0000000000067805 */ /* 0x000fe2000001ff00 */
[----:B------:R-:W-:Y:S01]  /*1f20*/  ULEA UR7, UR5, UR7, 0xb ;  /* 0x0000000705077291 */ /* 0x000fe2000f8e583f */
[----:B------:R2:W-:Y:S01]  /*1f30*/  STL [R1+0x60], RZ ;  /* 0x000060ff01007387 */ /* 0x0005e20000100800 */
[----:B------:R-:W-:Y:S02]  /*1f40*/  CS2R R8, SRZ ;  /* 0x0000000000087805 */ /* 0x000fe4000001ff00 */
[----:B------:R-:W-:Y:S02]  /*1f50*/  CS2R R10, SRZ ;  /* 0x00000000000a7805 */ /* 0x000fe4000001ff00 */
[----:B------:R-:W-:Y:S01]  /*1f60*/  CS2R R12, SRZ ;  /* 0x00000000000c7805 */ /* 0x000fe2000001ff00 */
[----:B------:R-:W-:Y:S01]  /*1f70*/  UMOV UR8, UR6 ;  /* 0x0000000600087c82 */ /* 0x000fe20008000000 */
[----:B------:R2:W-:Y:S01]  /*1f80*/  STL [R1+0x5c], RZ ;  /* 0x00005cff01007387 */ /* 0x0005e20000100800 */
[----:B------:R-:W-:Y:S01]  /*1f90*/  UMOV UR10, UR7 ;  /* 0x00000007000a7c82 */ /* 0x000fe20008000000 */
[----:B------:R-:W-:Y:S01]  /*1fa0*/  CS2R R14, SRZ ;  /* 0x00000000000e7805 */ /* 0x000fe2000001ff00 */
[----:B------:R-:W-:Y:S01]  /*1fb0*/  QGMMA.64x256x32.F32.E4M3.E4M3 R24, gdesc[UR8], RZ, !UPT ;  /* 0x03e00000081879f3 */ /* 0x000fe2000c7008ff */
[----:B------:R-:W-:Y:S01]  /*1fc0*/  UIADD3 UR8, UR6, 0x2, URZ ;  /* 0x0000000206087890 */ /* 0x000fe2000fffe03f */
[----:B------:R2:W-:Y:S01]  /*1fd0*/  STL [R1+0x58], RZ ;  /* 0x000058ff01007387 */ /* 0x0005e20000100800 */
[----:B------:R-:W-:Y:S01]  /*1fe0*/  UIADD3 UR10, UR7, 0x2, URZ ;  /* 0x00000002070a7890 */ /* 0x000fe2000fffe03f */
[----:B------:R-:W-:Y:S01]  /*1ff0*/  CS2R R16, SRZ ;  /* 0x0000000000107805 */ /* 0x000fe2000001ff00 */
[----:B------:R-:W-:Y:S01]  /*2000*/  UMOV UR9, 0x40000040 ;  /* 0x4000004000097882 */ /* 0x000fe20000000000 */
[----:B------:R-:W-:Y:S01]  /*2010*/  UMOV UR11, 0x40000040 ;  /* 0x40000040000b7882 */ /* 0x000fe20000000000 */
        /* <DEDUP_REMOVED lines=54> */
[----:B------:R-:W-:Y:S01]  /*2380*/  CS2R R226, SRZ ;  /* 0x0000000000e27805 */ /* 0x000fe2000001ff00 */
[----:B------:R-:W-:Y:S01]  /*2390*/  IMAD.MOV.U32 R228, RZ, RZ, RZ ;  /* 0x000000ffffe47224 */ /* 0x000fe200078e00ff */
[----:B------:R2:W-:Y:S04]  /*23a0*/  STL [R1+0x1c], RZ ;  /* 0x00001cff01007387 */ /* 0x0005e80000100800 */
[----:B------:R2:W-:Y:S04]  /*23b0*/  STL [R1+0x18], RZ ;  /* 0x000018ff01007387 */ /* 0x0005e80000100800 */
[----:B------:R2:W-:Y:S04]  /*23c0*/  STL [R1+0x14], RZ ;  /* 0x000014ff01007387 */ /* 0x0005e80000100800 */
[----:B------:R2:W-:Y:S04]  /*23d0*/  STL [R1+0x10], RZ ;  /* 0x000010ff01007387 */ /* 0x0005e80000100800 */
[----:B------:R2:W-:Y:S04]  /*23e0*/  STL [R1+0xc], RZ ;  /* 0x00000cff01007387 */ /* 0x0005e80000100800 */
[----:B------:R2:W-:Y:S04]  /*23f0*/  STL [R1+0x8], RZ ;  /* 0x000008ff01007387 */ /* 0x0005e80000100800 */
[----:B------:R2:W-:Y:S04]  /*2400*/  STL [R1+0x4], RZ ;  /* 0x000004ff01007387 */ /* 0x0005e80000100800 */
[----:B------:R2:W-:Y:S01]  /*2410*/  STL [R1], RZ ;  /* 0x000000ff01007387 */ /* 0x0005e20000100800 */
[----:B------:R-:W-:Y:S01]  /*2420*/  QGMMA.64x256x32.F32.E4M3.E4M3 R24, gdesc[UR8], R24 ;  /* 0x03e00000081879f3 */ /* 0x000fe20008700818 */
[----:B------:R-:W-:-:S02]  /*2430*/  UIADD3 UR8, UR6, 0x4, URZ ;  /* 0x0000000406087890 */ /* 0x000fc4000fffe03f */
[----:B------:R-:W-:Y:S01]  /*2440*/  UIADD3 UR10, UR7, 0x4, URZ ;  /* 0x00000004070a7890 */ /* 0x000fe2000fffe03f */
[----:B------:R-:W-:Y:S01]  /*2450*/  UMOV UR9, 0x40000040 ;  /* 0x4000004000097882 */ /* 0x000fe20000000000 */
[----:B------:R-:W-:-:S15]  /*2460*/  UMOV UR11, 0x40000040 ;  /* 0x40000040000b7882 */ /* 0x000fde0000000000 */
[----:B------:R-:W-:-:S08]  /*2470*/  NOP ;  /* 0x0000000000007918 */ /* 0x000fd00000000000 */
[----:B------:R-:W-:Y:S01]  /*2480*/  QGMMA.64x256x32.F32.E4M3.E4M3 R24, gdesc[UR8], R24 ;  /* 0x03e00000081879f3 */ /* 0x000fe20008700818 */
[----:B------:R-:W-:Y:S02]  /*2490*/  UIADD3 UR10, UR7, 0x6, URZ ;  /* 0x00000006070a7890 */ /* 0x000fe4000fffe03f */
[----:B------:R-:W-:Y:S01]  /*24a0*/  UIADD3 UR8, UR6, 0x6, URZ ;  /* 0x0000000606087890 */ /* 0x000fe2000fffe03f */
[----:B------:R-:W-:Y:S01]  /*24b0*/  ULDC UR7, c[0x0][0x50c] ;  /* 0x0001430000077ab9 */ /* 0x000fe20000000800 */
[----:B------:R-:W-:Y:S01]  /*24c0*/  UMOV UR9, 0x40000040 ;  /* 0x4000004000097882 */ /* 0x000fe20000000000 */
[----:B------:R-:W-:Y:S01]  /*24d0*/  UISETP.NE.AND UP0, UPT, UR7, 0x4, UPT ;  /* 0x000000040700788c */ /* 0x000fe2000bf05270 */
[----:B------:R-:W-:Y:S01]  /*24e0*/  UMOV UR11, 0x40000040 ;  /* 0x40000040000b7882 */ /* 0x000fe20000000000 */
[----:B------:R-:W-:Y:S02]  /*24f0*/  UMOV UR6, 0x4 ;  /* 0x0000000400067882 */ /* 0x000fe40000000000 */
[----:B------:R-:W-:-:S06]  /*2500*/  USEL UR7, URZ, 0x1, UP0 ;  /* 0x000000013f077887 */ /* 0x000fcc0008000000 */
[----:B------:R-:W-:-:S12]  /*2510*/  ISETP.NE.AND P0, PT, RZ, UR7, PT ;  /* 0x00000007ff007c0c */ /* 0x000fd8000bf05270 */
[----:B------:R-:W-:Y:S01]  /*2520*/  QGMMA.64x256x32.F32.E4M3.E4M3 R24, gdesc[UR8], R24, gsb0 ;  /* 0x03e00000081879f3 */ /* 0x000fe20008000818 */
[----:B--2---:R-:W-:Y:S05]  /*2530*/  @!P0 BRA `(.L_x_22) ;  /* 0x0000000800808947 */ /* 0x004fea0003800000 */
[----:B------:R-:W-:Y:S02]  /*2540*/  WARPGROUP.DEPBAR.LE gsb0, 0x0 ;  /* 0x00008000000079c5 */ /* 0x000fe40000010000 */
[----:B------:R-:W-:-:S01]  /*2550*/  FADD R227, RZ, R25 ;  /* 0x00000019ffe37221 */ /* 0x000fc20000000000 */
[----:B------:R-:W-:Y:S01]  /*2560*/  FADD R228, RZ, R24 ;  /* 0x00000018ffe47221 */ /* 0x000fe20000000000 */
[----:B------:R-:W-:-:S01]  /*2570*/  FADD R226, RZ, R26 ;  /* 0x0000001affe27221 */ /* 0x000fc20000000000 */
[----:B------:R-:W-:Y:S01]  /*2580*/  FADD R225, RZ, R27 ;  /* 0x0000001bffe17221 */ /* 0x000fe20000000000 */
[----:B------:R-:W-:-:S01]  /*2590*/  FADD R224, RZ, R28 ;  /* 0x0000001cffe07221 */ /* 0x000fc20000000000 */
[----:B------:R0:W-:Y:S01]  /*25a0*/  STL [R1+0x88], R227 ;  /* 0x000088e301007387 */ /* 0x0001e20000100800 */
[----:B------:R-:W-:-:S01]  /*25b0*/  FADD R223, RZ, R29 ;  /* 0x0000001dffdf7221 */ /* 0x000fc20000000000 */
[----:B------:R-:W-:Y:S01]  /*25c0*/  FADD R222, RZ, R30 ;  /* 0x0000001effde7221 */ /* 0x000fe20000000000 */
[----:B------:R-:W-:-:S01]  /*25d0*/  FADD R221, RZ, R31 ;  /* 0x0000001fffdd7221 */ /* 0x000fc20000000000 */
[----:B------:R-:W-:Y:S01]  /*25e0*/  FADD R220, RZ, R32 ;  /* 0x00000020ffdc7221 */ /* 0x000fe20000000000 */
[----:B------:R-:W-:-:S01]  /*25f0*/  FADD R219, RZ, R33 ;  /* 0x00000021ffdb7221 */ /* 0x000fc20000000000 */
[----:B------:R-:W-:Y:S01]  /*2600*/  FADD R218, RZ, R34 ;  /* 0x00000022ffda7221 */ /* 0x000fe20000000000 */
[----:B------:R-:W-:-:S01]  /*2610*/  FADD R217, RZ, R35 ;  /* 0x00000023ffd97221 */ /* 0x000fc20000000000 */
[----:B------:R-:W-:Y:S01]  /*2620*/  FADD R216, RZ, R36 ;  /* 0x00000024ffd87221 */ /* 0x000fe20000000000 */
[----:B------:R-:W-:-:S01]  /*2630*/  FADD R215, RZ, R37 ;  /* 0x00000025ffd77221 */ /* 0x000fc20000000000 */
[----:B0-----:R-:W-:Y:S01]  /*2640*/  FADD R227, RZ, R124 ;  /* 0x0000007cffe37221 */ /* 0x001fe20000000000 */
[----:B------:R-:W-:-:S01]  /*2650*/  FADD R214, RZ, R38 ;  /* 0x00000026ffd67221 */ /* 0x000fc20000000000 */
[----:B------:R-:W-:Y:S01]  /*2660*/  FADD R213, RZ, R39 ;  /* 0x00000027ffd57221 */ /* 0x000fe20000000000 */
[----:B------:R-:W-:-:S01]  /*2670*/  FADD R212, RZ, R40 ;  /* 0x00000028ffd47221 */ /* 0x000fc20000000000 */
[----:B------:R-:W-:Y:S01]  /*2680*/  FADD R211, RZ, R41 ;  /* 0x00000029ffd37221 */ /* 0x000fe20000000000 */
[----:B------:R0:W-:Y:S01]  /*2690*/  STL [R1], R227 ;  /* 0x000000e301007387 */ /* 0x0001e20000100800 */
        /* <DEDUP_REMOVED lines=94> */
[----:B0-----:R-:W-:-:S05]  /*2c80*/  FADD R227, RZ, R131 ;  /* 0x00000083ffe37221 */ /* 0x001fca0000000000 */
[----:B------:R0:W-:Y:S02]  /*2c90*/  STL [R1+0x1c], R227 ;  /* 0x00001ce301007387 */ /* 0x0001e40000100800 */
        /* <DEDUP_REMOVED lines=39> */
[----:B------:R0:W-:Y:S04]  /*2f10*/  STL [R1+0x6c], R227 ;  /* 0x00006ce301007387 */ /* 0x0001e80000100800 */
[----:B0-----:R0:W5:Y:S01]  /*2f20*/  LDL.LU R227, [R1+0x88] ;  /* 0x0000880001e37983 */ /* 0x0011620000300800 */
[----:B------:R-:W-:-:S05]  /*2f30*/  UMOV UR6, URZ ;  /* 0x0000003f00067c82 */ /* 0x000fca0008000000 */
.L_x_22:
[----:B------:R-:W-:Y:S01]  /*2f40*/  UIADD3 UR16, UR5, 0x1, URZ ;  /* 0x0000000105107890 */ /* 0x000fe2000fffe03f */
[----:B------:R-:W-:-:S03]  /*2f50*/  UMOV UR8, 0x1 ;  /* 0x0000000100087882 */ /* 0x000fc60000000000 */
[----:B------:R-:W-:-:S04]  /*2f60*/  UISETP.NE.AND UP0, UPT, UR16, 0x4, UPT ;  /* 0x000000041000788c */ /* 0x000fc8000bf05270 */
[----:B------:R-:W-:Y:S02]  /*2f70*/  USEL UR17, URZ, 0x1, UP0 ;  /* 0x000000013f117887 */ /* 0x000fe40008000000 */
[----:B------:R-:W-:Y:S02]  /*2f80*/  USEL UR16, UR16, URZ, UP0 ;  /* 0x0000003f10107287 */ /* 0x000fe40008000000 */
[----:B------:R-:W-:-:S12]  /*2f90*/  ULOP3.LUT UR17, UR4, UR17, URZ, 0x3c, !UPT ;  /* 0x0000001104117292 */ /* 0x000fd8000f8e3c3f */
.L_x_17:
[----:B------:R-:W-:-:S04]  /*2fa0*/  UISETP.LT.AND UP0, UPT, UR12, 0x1, UPT ;  /* 0x000000010c00788c */ /* 0x000fc8000bf01270 */
[----:B------:R-:W-:-:S04]  /*2fb0*/  USEL UR9, UR12, 0x1, UP0 ;  /* 0x000000010c097887 */ /* 0x000fc80008000000 */
[----:B------:R-:W-:-:S04]  /*2fc0*/  UIADD3 UR9, UR12, -UR9, URZ ;  /* 0x800000090c097290 */ /* 0x000fc8000fffe03f */
[----:B------:R-:W-:-:S06]  /*2fd0*/  UISETP.GE.AND UP0, UPT, UR9, 0x1, UPT ;  /* 0x000000010900788c */ /* 0x000fcc000bf06270 */
[----:B------:R-:W-:-:S13]  /*2fe0*/  PLOP3.LUT P0, PT, PT, PT, UP0, 0x80, 0x0 ;  /* 0x000000000000781c */ /* 0x000fda0003f0f008 */
[----:B------:R-:W-:Y:S05]  /*2ff0*/  @!P0 BRA `(.L_x_23) ;  /* 0x0000001000dc8947 */ /* 0x000fea0003800000 */
[----:B------:R-:W-:Y:S01]  /*3000*/  UMOV UR24, UR9 ;  /* 0x0000000900187c82 */ /* 0x000fe20008000000 */
[----:B------:R-:W-:Y:S01]  /*3010*/  UMOV UR25, UR5 ;  /* 0x0000000500197c82 */ /* 0x000fe20008000000 */
[----:B------:R-:W-:-:S05]  /*3020*/  ULDC UR27, c[0x0][0x50c] ;  /* 0x00014300001b7ab9 */ /* 0x000fca0000000800 */
.L_x_31:
[----:B------:R-:W-:-:S06]  /*3030*/  UISETP.NE.AND UP0, UPT, UR23, 0x3, UPT ;  /* 0x000000031700788c */ /* 0x000fcc000bf05270 */
[----:B------:R-:W-:-:S13]  /*3040*/  PLOP3.LUT P1, PT, PT, PT, UP0, 0x80, 0x0 ;  /* 0x000000000000781c */ /* 0x000fda0003f2f008 */
[----:B-----5:R-:W-:Y:S05]  /*3050*/  @!P1 BRA `(.L_x_24) ;  /* 0x0000000000049947 */ /* 0x020fea0003800000 */
[----:B------:R-:W-:Y:S01]  /*3060*/  BPT.TRAP 0x1 ;  /* 0x000000040000795c */ /* 0x000fe20000300000 */
.L_x_24:
[----:B------:R-:W1:Y:S01]  /*3070*/  S2UR UR9, SR_CgaCtaId ;  /* 0x00000000000979c3 */ /* 0x000e620000008800 */
[----:B------:R-:W-:Y:S01]  /*3080*/  UMOV UR14, 0x400 ;  /* 0x00000400000e7882 */ /* 0x000fe20000000000 */
[----:B------:R-:W-:-:S05]  /*3090*/  IMAD.U32 R229, RZ, RZ, UR17 ;  /* 0x00000011ffe57e24 */ /* 0x000fca000f8e00ff */
[----:B------:R-:W-:Y:S01]  /*30a0*/  SHF.L.U32 R229, R229, 0x1f, RZ ;  /* 0x0000001fe5e57819 */ /* 0x000fe200000006ff */
[----:B-1----:R-:W-:-:S04]  /*30b0*/  ULEA UR14, UR9, UR14, 0x18 ;  /* 0x0000000e090e7291 */ /* 0x002fc8000f8ec03f */
[----:B------:R-:W-:-:S09]  /*30c0*/  ULEA UR9, UR16, UR14, 0x3 ;  /* 0x0000000e10097291 */ /* 0x000fd2000f8e183f */
[----:B------:R1:W2:Y:S01]  /*30d0*/  SYNCS.PHASECHK.TRANS64.TRYWAIT P0, [UR9], R229 ;  /* 0x000000e5ff0075a7 */ /* 0x0002a20008000149 */
[----:B------:R-:W-:Y:S05]  /*30e0*/  @!P1 BRA `(.L_x_25) ;  /* 0x0000000000049947 */ /* 0x000fea0003800000 */
[----:B------:R-:W-:Y:S01]  /*30f0*/  BPT.TRAP 0x1 ;  /* 0x000000040000795c */ /* 0x000fe20000300000 */
.L_x_25:
[----:B--2---:R-:W-:Y:S05]  /*3100*/  @P0 BRA `(.L_x_26) ;  /* 0x0000000000080947 */ /* 0x004fea0003800000 */
[----:B------:R-:W2:Y:S02]  /*3110*/  SYNCS.PHASECHK.TRANS64.TRYWAIT P0, [UR9], R229 ;  /* 0x000000e5ff0075a7 */ /* 0x000ea40008000149 */
[----:B--2---:R-:W-:Y:S05]  /*3120*/  @!P0 BRA `(.L_x_27) ;  /* 0x000000d000c48947 */ /* 0x004fea0003800000 */
.L_x_26:
[----:B------:R-:W-:Y:S01]  /*3130*/  UIADD3 UR9, UR14, 0x10100, URZ ;  /* 0x000101000e097890 */ /* 0x000fe2000fffe03f */
[----:B------:R-:W-:Y:S01]  /*3140*/  WARPGROUP.ARRIVE ;  /* 0x00000000000079c5 */ /* 0x000fe20000000000 */
[----:B------:R-:W-:Y:S02]  /*3150*/  UISETP.NE.AND UP0, UPT, UR7, URZ, UPT ;  /* 0x0000003f0700728c */ /* 0x000fe4000bf05270 */
[----:B------:R-:W-:Y:S02]  /*3160*/  USHF.R.U32.HI UR9, URZ, 0x4, UR9 ;  /* 0x000000043f097899 */ /* 0x000fe40008011609 */
[----:B------:R-:W-:Y:S02]  /*3170*/  USEL UR8, UR8, URZ, !UP0 ;  /* 0x0000003f08087287 */ /* 0x000fe4000c000000 */
[----:B------:R-:W-:Y:S02]  /*3180*/  ULOP3.LUT UR9, UR9, 0x3fff, URZ, 0xc0, !UPT ;  /* 0x00003fff09097892 */ /* 0x000fe4000f8ec03f */
[----:B------:R-:W-:-:S02]  /*3190*/  ULOP3.LUT UR7, UR15, 0x10000, URZ, 0xfc, !UPT ;  /* 0x000100000f077892 */ /* 0x000fc4000f8efc3f */
[----:B------:R-:W-:Y:S02]  /*31a0*/  ULOP3.LUT UR9, UR9, 0x10000, URZ, 0xfc, !UPT ;  /* 0x0001000009097892 */ /* 0x000fe4000f8efc3f */
[----:B------:R-:W-:Y:S02]  /*31b0*/  UISETP.NE.U32.AND UP0, UPT, UR8, URZ, UPT ;  /* 0x0000003f0800728c */ /* 0x000fe4000bf05070 */
[----:B------:R-:W-:Y:S02]  /*31c0*/  ULEA UR7, UR16, UR7, 0xa ;  /* 0x0000000710077291 */ /* 0x000fe4000f8e503f */
[----:B------:R-:W-:Y:S01]  /*31d0*/  ULEA UR26, UR16, UR9, 0xb ;  /* 0x00000009101a7291 */ /* 0x000fe2000f8e583f */
[----:B------:R-:W-:Y:S02]  /*31e0*/  UMOV UR11, 0x40000040 ;  /* 0x40000040000b7882 */ /* 0x000fe40000000000 */
[----:B------:R-:W-:Y:S01]  /*31f0*/  UMOV UR9, 0x40000040 ;  /* 0x4000004000097882 */ /* 0x000fe20000000000 */
[----:B------:R-:W-:Y:S01]  /*3200*/  UIADD3 UR6, UR6, 0x4, URZ ;  /* 0x0000000406067890 */ /* 0x000fe2000fffe03f */
[----:B------:R-:W-:-:S02]  /*3210*/  UMOV UR8, UR7 ;  /* 0x0000000700087c82 */ /* 0x000fc40008000000 */
[----:B------:R-:W-:Y:S02]  /*3220*/  UMOV UR10, UR26 ;  /* 0x0000001a000a7c82 */ /* 0x000fe40008000000 */
[----:B------:R-:W-:Y:S01]  /*3230*/  QGMMA.64x256x32.F32.E4M3.E4M3 R24, gdesc[UR8], R24, UP0 ;  /* 0x03e00000081879f3 */ /* 0x000fe2000bf00818 */
[----:B------:R-:W-:Y:S02]  /*3240*/  UIADD3 UR8, UR7, 0x2, URZ ;  /* 0x0000000207087890 */ /* 0x000fe4000fffe03f */
[----:B------:R-:W-:Y:S01]  /*3250*/  UIADD3 UR10, UR26, 0x2, URZ ;  /* 0x000000021a0a7890 */ /* 0x000fe2000fffe03f */
[----:B------:R-:W-:Y:S01]  /*3260*/  UMOV UR9, 0x40000040 ;  /* 0x4000004000097882 */ /* 0x000fe20000000000 */
[----:B------:R-:W-:Y:S01]  /*3270*/  UMOV UR11, 0x40000040 ;  /* 0x40000040000b7882 */ /* 0x000fe20000000000 */
[----:B------:R-:W-:-:S15]  /*3280*/  UISETP.NE.AND UP0, UPT, UR6, UR27, UPT ;  /* 0x0000001b0600728c */ /* 0x000fde000bf05270 */
[----:B------:R-:W-:-:S07]  /*3290*/  NOP ;  /* 0x0000000000007918 */ /* 0x000fce0000000000 */
[----:B------:R-:W-:Y:S01]  /*32a0*/  QGMMA.64x256x32.F32.E4M3.E4M3 R24, gdesc[UR8], R24 ;  /* 0x03e00000081879f3 */ /* 0x000fe20008700818 */
[----:B------:R-:W-:Y:S02]  /*32b0*/  UIADD3 UR8, UR7, 0x4, URZ ;  /* 0x0000000407087890 */ /* 0x000fe4000fffe03f */
[----:B------:R-:W-:Y:S01]  /*32c0*/  UIADD3 UR10, UR26, 0x4, URZ ;  /* 0x000000041a0a7890 */ /* 0x000fe2000fffe03f */
[----:B------:R-:W-:Y:S01]  /*32d0*/  UMOV UR9, 0x40000040 ;  /* 0x4000004000097882 */ /* 0x000fe20000000000 */
[----:B------:R-:W-:-:S15]  /*32e0*/  UMOV UR11, 0x40000040 ;  /* 0x40000040000b7882 */ /* 0x000fde0000000000 */
[----:B------:R-:W-:-:S08]  /*32f0*/  NOP ;  /* 0x0000000000007918 */ /* 0x000fd00000000000 */
[----:B------:R-:W-:Y:S01]  /*3300*/  QGMMA.64x256x32.F32.E4M3.E4M3 R24, gdesc[UR8], R24 ;  /* 0x03e00000081879f3 */ /* 0x000fe20008700818 */
[----:B------:R-:W-:Y:S02]  /*3310*/  UIADD3 UR8, UR7, 0x6, URZ ;  /* 0x0000000607087890 */ /* 0x000fe4000fffe03f */
[----:B------:R-:W-:Y:S01]  /*3320*/  UIADD3 UR10, UR26, 0x6, URZ ;  /* 0x000000061a0a7890 */ /* 0x000fe2000fffe03f */
[----:B------:R-:W-:Y:S01]  /*3330*/  UMOV UR9, 0x40000040 ;  /* 0x4000004000097882 */ /* 0x000fe20000000000 */
[----:B------:R-:W-:Y:S01]  /*3340*/  UMOV UR11, 0x40000040 ;  /* 0x40000040000b7882 */ /* 0x000fe20000000000 */
[----:B------:R-:W-:-:S06]  /*3350*/  USEL UR7, URZ, 0x1, UP0 ;  /* 0x000000013f077887 */ /* 0x000fcc0008000000 */
[----:B------:R-:W-:-:S15]  /*3360*/  ISETP.NE.AND P0, PT, RZ, UR7, PT ;  /* 0x00000007ff007c0c */ /* 0x000fde000bf05270 */
[----:B------:R-:W-:-:S01]  /*3370*/  NOP ;  /* 0x0000000000007918 */ /* 0x000fc20000000000 */
[----:B------:R-:W-:Y:S03]  /*3380*/  QGMMA.64x256x32.F32.E4M3.E4M3 R24, gdesc[UR8], R24, gsb0 ;  /* 0x03e00000081879f3 */ /* 0x000fe60008000818 */
[----:B------:R-:W-:Y:S02]  /*3390*/  WARPGROUP.DEPBAR.LE gsb0, 0x1 ;  /* 0x00008000000079c5 */ /* 0x000fe40000010100 */
[----:B------:R-:W-:Y:S05]  /*33a0*/  @!P0 BRA `(.L_x_28) ;  /* 0x0000000c00708947 */ /* 0x000fea0003800000 */
[----:B------:R-:W-:Y:S02]  /*33b0*/  WARPGROUP.DEPBAR.LE gsb0, 0x0 ;  /* 0x00008000000079c5 */ /* 0x000fe40000010000 */
[----:B-----5:R-:W-:-:S01]  /*33c0*/  FADD R227, R25, R227 ;  /* 0x000000e319e37221 */ /* 0x020fc20000000000 */
[----:B------:R-:W-:Y:S01]  /*33d0*/  FADD R226, R26, R226 ;  /* 0x000000e21ae27221 */ /* 0x000fe20000000000 */
[----:B------:R-:W-:-:S01]  /*33e0*/  FADD R225, R27, R225 ;  /* 0x000000e11be17221 */ /* 0x000fc20000000000 */
[----:B------:R-:W-:Y:S01]  /*33f0*/  FADD R224, R28, R224 ;  /* 0x000000e01ce07221 */ /* 0x000fe20000000000 */
[----:B------:R-:W-:-:S01]  /*3400*/  FADD R223, R29, R223 ;  /* 0x000000df1ddf7221 */ /* 0x000fc20000000000 */
[----:B------:R2:W-:Y:S01]  /*3410*/  STL [R1+0x88], R227 ;  /* 0x000088e301007387 */ /* 0x0005e20000100800 */
[----:B------:R-:W-:-:S01]  /*3420*/  FADD R222, R30, R222 ;  /* 0x000000de1ede7221 */ /* 0x000fc20000000000 */
[----:B------:R-:W-:Y:S01]  /*3430*/  FADD R221, R31, R221 ;  /* 0x000000dd1fdd7221 */ /* 0x000fe20000000000 */
[----:B------:R-:W-:-:S01]  /*3440*/  FADD R220, R32, R220 ;  /* 0x000000dc20dc7221 */ /* 0x000fc20000000000 */
[----:B------:R-:W-:Y:S01]  /*3450*/  FADD R219, R33, R219 ;  /* 0x000000db21db7221 */ /* 0x000fe20000000000 */
[----:B------:R-:W-:-:S01]  /*3460*/  FADD R218, R34, R218 ;  /* 0x000000da22da7221 */ /* 0x000fc20000000000 */
[----:B------:R-:W-:Y:S01]  /*3470*/  FADD R217, R35, R217 ;  /* 0x000000d923d97221 */ /* 0x000fe20000000000 */
[----:B------:R-:W-:-:S01]  /*3480*/  FADD R216, R36, R216 ;  /* 0x000000d824d87221 */ /* 0x000fc20000000000 */
[----:B------:R-:W-:Y:S01]  /*3490*/  FADD R215, R37, R215 ;  /* 0x000000d725d77221 */ /* 0x000fe20000000000 */
[----:B------:R-:W-:-:S01]  /*34a0*/  FADD R214, R38, R214 ;  /* 0x000000d626d67221 */ /* 0x000fc20000000000 */
[----:B--2---:R-:W2:Y:S01]  /*34b0*/  LDL.LU R227, [R1+0x28] ;  /* 0x0000280001e37983 */ /* 0x004ea20000300800 */
[----:B------:R-:W-:-:S01]  /*34c0*/  FADD R213, R39, R213 ;  /* 0x000000d527d57221 */ /* 0x000fc20000000000 */
[----:B------:R-:W-:Y:S01]  /*34d0*/  FADD R212, R40, R212 ;  /* 0x000000d428d47221 */ /* 0x000fe20000000000 */
[----:B------:R-:W-:-:S01]  /*34e0*/  FADD R211, R41, R211 ;  /* 0x000000d329d37221 */ /* 0x000fc20000000000 */
[----:B------:R3:W-:Y:S01]  /*34f0*/  STL [R1+0x8c], R226 ;  /* 0x00008ce201007387 */ /* 0x0007e20000100800 */
[----:B------:R-:W-:-:S03]  /*3500*/  FADD R228, R24, R228 ;  /* 0x000000e418e47221 */ /* 0x000fc60000000000 */
[----:B---3--:R-:W3:Y:S04]  /*3510*/  LDL.LU R226, [R1+0x24] ;  /* 0x0000240001e27983 */ /* 0x008ee80000300800 */
[----:B------:R4:W-:Y:S04]  /*3520*/  STL [R1+0x90], R225 ;  /* 0x000090e101007387 */ /* 0x0009e80000100800 */
[----:B----4-:R-:W4:Y:S04]  /*3530*/  LDL.LU R225, [R1+0x20] ;  /* 0x0000200001e17983 */ /* 0x010f280000300800 */
[----:B------:R0:W-:Y:S04]  /*3540*/  STL [R1+0x94], R224 ;  /* 0x000094e001007387 */ /* 0x0001e80000100800 */
[----:B0-----:R-:W4:Y:S04]  /*3550*/  LDL.LU R224, [R1+0x1c] ;  /* 0x00001c0001e07983 */ /* 0x001f280000300800 */
        /* <DEDUP_REMOVED lines=13> */
[----:B0-----:R-:W4:Y:S04]  /*3630*/  LDL.LU R217, [R1] ;  /* 0x0000000001d97983 */ /* 0x001f280000300800 */
[----:B------:R-:W-:Y:S04]  /*3640*/  STL [R1+0xb4], R216 ;  /* 0x0000b4d801007387 */ /* 0x000fe80000100800 */
[----:B------:R-:W-:Y:S04]  /*3650*/  STL [R1+0xb8], R215 ;  /* 0x0000b8d701007387 */ /* 0x000fe80000100800 */
[----:B------:R-:W-:Y:S04]  /*3660*/  STL [R1+0xbc], R214 ;  /* 0x0000bcd601007387 */ /* 0x000fe80000100800 */
[----:B------:R-:W-:Y:S04]  /*3670*/  STL [R1+0xc0], R213 ;  /* 0x0000c0d501007387 */ /* 0x000fe80000100800 */
[----:B------:R-:W-:Y:S04]  /*3680*/  STL [R1+0xc4], R212 ;  /* 0x0000c4d401007387 */ /* 0x000fe80000100800 */
[----:B------:R0:W-:Y:S01]  /*3690*/  STL [R1+0xc8], R211 ;  /* 0x0000c8d301007387 */ /* 0x0001e20000100800 */
[----:B--2---:R-:W-:-:S01]  /*36a0*/  FADD R227, R134, R227 ;  /* 0x000000e386e37221 */ /* 0x004fc20000000000 */
[----:B---3--:R-:W-:Y:S01]  /*36b0*/  FADD R226, R133, R226 ;  /* 0x000000e285e27221 */ /* 0x008fe20000000000 */
[----:B----4-:R-:W-:-:S01]  /*36c0*/  FADD R225, R132, R225 ;  /* 0x000000e184e17221 */ /* 0x010fc20000000000 */
[----:B------:R-:W-:Y:S01]  /*36d0*/  FADD R224, R131, R224 ;  /* 0x000000e083e07221 */ /* 0x000fe20000000000 */
[----:B------:R-:W-:-:S01]  /*36e0*/  FADD R223, R130, R223 ;  /* 0x000000df82df7221 */ /* 0x000fc20000000000 */
[----:B------:R-:W-:Y:S01]  /*36f0*/  FADD R222, R129, R222 ;  /* 0x000000de81de7221 */ /* 0x000fe20000000000 */
[----:B------:R-:W-:-:S01]  /*3700*/  FADD R221, R128, R221 ;  /* 0x000000dd80dd7221 */ /* 0x000fc20000000000 */
[----:B------:R-:W-:Y:S01]  /*3710*/  FADD R220, R127, R220 ;  /* 0x000000dc7fdc7221 */ /* 0x000fe20000000000 */
[----:B------:R-:W-:-:S01]  /*3720*/  FADD R219, R126, R219 ;  /* 0x000000db7edb7221 */ /* 0x000fc20000000000 */
[----:B------:R-:W-:Y:S01]  /*3730*/  FADD R218, R125, R218 ;  /* 0x000000da7dda7221 */ /* 0x000fe20000000000 */
[----:B------:R-:W-:-:S05]  /*3740*/  FADD R217, R124, R217 ;  /* 0x000000d97cd97221 */ /* 0x000fca0000000000 */
[----:B------:R2:W-:Y:S04]  /*3750*/  STL [R1], R217 ;  /* 0x000000d901007387 */ /* 0x0005e80000100800 */
[----:B------:R3:W-:Y:S04]  /*3760*/  STL [R1+0x4], R218 ;  /* 0x000004da01007387 */ /* 0x0007e80000100800 */
[----:B------:R4:W-:Y:S04]  /*3770*/  STL [R1+0x8], R219 ;  /* 0x000008db01007387 */ /* 0x0009e80000100800 */
[----:B------:R1:W-:Y:S04]  /*3780*/  STL [R1+0xc], R220 ;  /* 0x00000cdc01007387 */ /* 0x0003e80000100800 */
[----:B------:R1:W-:Y:S04]  /*3790*/  STL [R1+0x10], R221 ;  /* 0x000010dd01007387 */ /* 0x0003e80000100800 */
[----:B------:R1:W-:Y:S04]  /*37a0*/  STL [R1+0x14], R222 ;  /* 0x000014de01007387 */ /* 0x0003e80000100800 */
[----:B------:R1:W-:Y:S04]  /*37b0*/  STL [R1+0x18], R223 ;  /* 0x000018df01007387 */ /* 0x0003e80000100800 */
[----:B------:R1:W-:Y:S04]  /*37c0*/  STL [R1+0x1c], R224 ;  /* 0x00001ce001007387 */ /* 0x0003e80000100800 */
[----:B0-----:R-:W4:Y:S04]  /*37d0*/  LDL.LU R211, [R1+0x2c] ;  /* 0x00002c0001d37983 */ /* 0x001f280000300800 */
[----:B------:R0:W-:Y:S04]  /*37e0*/  STL [R1+0x20], R225 ;  /* 0x000020e101007387 */ /* 0x0001e80000100800 */
[----:B------:R-:W4:Y:S04]  /*37f0*/  LDL.LU R212, [R1+0x30] ;  /* 0x0000300001d47983 */ /* 0x000f280000300800 */
[----:B------:R0:W-:Y:S04]  /*3800*/  STL [R1+0x24], R226 ;  /* 0x000024e201007387 */ /* 0x0001e80000100800 */
[----:B------:R-:W4:Y:S04]  /*3810*/  LDL.LU R213, [R1+0x34] ;  /* 0x0000340001d57983 */ /* 0x000f280000300800 */
[----:B------:R0:W-:Y:S04]  /*3820*/  STL [R1+0x28], R227 ;  /* 0x000028e301007387 */ /* 0x0001e80000100800 */
[----:B------:R-:W4:Y:S04]  /*3830*/  LDL.LU R214, [R1+0x38] ;  /* 0x0000380001d67983 */ /* 0x000f280000300800 */
[----:B------:R-:W4:Y:S04]  /*3840*/  LDL.LU R215, [R1+0x3c] ;  /* 0x00003c0001d77983 */ /* 0x000f280000300800 */
[----:B------:R-:W4:Y:S04]  /*3850*/  LDL.LU R216, [R1+0x40] ;  /* 0x0000400001d87983 */ /* 0x000f280000300800 */
[----:B--2---:R-:W2:Y:S04]  /*3860*/  LDL.LU R217, [R1+0x44] ;  /* 0x0000440001d97983 */ /* 0x004ea80000300800 */
[----:B---3--:R-:W3:Y:S04]  /*3870*/  LDL.LU R218, [R1+0x48] ;  /* 0x0000480001da7983 */ /* 0x008ee80000300800 */
[----:B----4-:R-:W4:Y:S04]  /*3880*/  LDL.LU R219, [R1+0x4c] ;  /* 0x00004c0001db7983 */ /* 0x010f280000300800 */
[----:B-1----:R-:W4:Y:S04]  /*3890*/  LDL.LU R220, [R1+0x50] ;  /* 0x0000500001dc7983 */ /* 0x002f280000300800 */
[----:B------:R-:W4:Y:S04]  /*38a0*/  LDL.LU R221, [R1+0x54] ;  /* 0x0000540001dd7983 */ /* 0x000f280000300800 */
[----:B------:R-:W4:Y:S04]  /*38b0*/  LDL.LU R222, [R1+0x58] ;  /* 0x0000580001de7983 */ /* 0x000f280000300800 */
[----:B------:R-:W4:Y:S04]  /*38c0*/  LDL.LU R223, [R1+0x5c] ;  /* 0x00005c0001df7983 */ /* 0x000f280000300800 */
[----:B------:R-:W4:Y:S04]  /*38d0*/  LDL.LU R224, [R1+0x60] ;  /* 0x0000600001e07983 */ /* 0x000f280000300800 */
[----:B0-----:R-:W4:Y:S04]  /*38e0*/  LDL.LU R225, [R1+0x64] ;  /* 0x0000640001e17983 */ /* 0x001f280000300800 */
[----:B------:R-:W4:Y:S04]  /*38f0*/  LDL.LU R226, [R1+0x68] ;  /* 0x0000680001e27983 */ /* 0x000f280000300800 */
[----:B------:R-:W4:Y:S01]  /*3900*/  LDL.LU R227, [R1+0x6c] ;  /* 0x00006c0001e37983 */ /* 0x000f220000300800 */
[----:B------:R-:W-:-:S05]  /*3910*/  FADD R211, R135, R211 ;  /* 0x000000d387d37221 */ /* 0x000fca0000000000 */
[----:B------:R0:W-:Y:S01]  /*3920*/  STL [R1+0x2c], R211 ;  /* 0x00002cd301007387 */ /* 0x0001e20000100800 */
[----:B------:R-:W-:-:S03]  /*3930*/  FADD R212, R136, R212 ;  /* 0x000000d488d47221 */ /* 0x000fc60000000000 */
[----:B0-----:R0:W5:Y:S01]  /*3940*/  LDL.LU R211, [R1+0xc8] ;  /* 0x0000c80001d37983 */ /* 0x0011620000300800 */
[----:B------:R-:W-:-:S03]  /*3950*/  FADD R213, R137, R213 ;  /* 0x000000d589d57221 */ /* 0x000fc60000000000 */
[----:B------:R1:W-:Y:S01]  /*3960*/  STL [R1+0x30], R212 ;  /* 0x000030d401007387 */ /* 0x0003e20000100800 */
[----:B------:R-:W-:-:S01]  /*3970*/  FADD R214, R138, R214 ;  /* 0x000000d68ad67221 */ /* 0x000fc20000000000 */
[----:B------:R-:W-:Y:S02]  /*3980*/  FADD R215, R139, R215 ;  /* 0x000000d78bd77221 */ /* 0x000fe40000000000 */
[----:B-1----:R0:W5:Y:S01]  /*3990*/  LDL.LU R212, [R1+0xc4] ;  /* 0x0000c40001d47983 */ /* 0x0021620000300800 */
[----:B------:R-:W-:-:S03]  /*39a0*/  FADD R216, R140, R216 ;  /* 0x000000d88cd87221 */ /* 0x000fc60000000000 */
[----:B------:R1:W-:Y:S01]  /*39b0*/  STL [R1+0x34], R213 ;  /* 0x000034d501007387 */ /* 0x0003e20000100800 */
[----:B--2---:R-:W-:-:S03]  /*39c0*/  FADD R217, R141, R217 ;  /* 0x000000d98dd97221 */ /* 0x004fc60000000000 */
[----:B-1----:R0:W5:Y:S01]  /*39d0*/  LDL.LU R213, [R1+0xc0] ;  /* 0x0000c00001d57983 */ /* 0x0021620000300800 */
[----:B---3--:R-:W-:-:S03]  /*39e0*/  FADD R218, R142, R218 ;  /* 0x000000da8eda7221 */ /* 0x008fc60000000000 */
[----:B------:R1:W-:Y:S01]  /*39f0*/  STL [R1+0x38], R214 ;  /* 0x000038d601007387 */ /* 0x0003e20000100800 */
[----:B----4-:R-:W-:-:S01]  /*3a00*/  FADD R219, R143, R219 ;  /* 0x000000db8fdb7221 */ /* 0x010fc20000000000 */
[----:B------:R-:W-:Y:S02]  /*3a10*/  FADD R220, R144, R220 ;  /* 0x000000dc90dc7221 */ /* 0x000fe40000000000 */
[----:B-1----:R0:W5:Y:S04]  /*3a20*/  LDL.LU R214, [R1+0xbc] ;  /* 0x0000bc0001d67983 */ /* 0x0021680000300800 */
[----:B------:R1:W-:Y:S01]  /*3a30*/  STL [R1+0x3c], R215 ;  /* 0x00003cd701007387 */ /* 0x0003e20000100800 */
[----:B------:R-:W-:-:S01]  /*3a40*/  FADD R221, R145, R221 ;  /* 0x000000dd91dd7221 */ /* 0x000fc20000000000 */
[----:B------:R-:W-:-:S02]  /*3a50*/  FADD R222, R146, R222 ;  /* 0x000000de92de7221 */ /* 0x000fc40000000000 */
[----:B-1----:R0:W5:Y:S04]  /*3a60*/  LDL.LU R215, [R1+0xb8] ;  /* 0x0000b80001d77983 */ /* 0x0021680000300800 */
[----:B------:R1:W-:Y:S01]  /*3a70*/  STL [R1+0x40], R216 ;  /* 0x000040d801007387 */ /* 0x0003e20000100800 */
[----:B------:R-:W-:-:S03]  /*3a80*/  FADD R223, R147, R223 ;  /* 0x000000df93df7221 */ /* 0x000fc60000000000 */
        /* <DEDUP_REMOVED lines=13> */
[----:B------:R1:W-:Y:S04]  /*3b60*/  STL [R1+0x54], R221 ;  /* 0x000054dd01007387 */ /* 0x0003e80000100800 */
        /* <DEDUP_REMOVED lines=12> */
[----:B-1----:R0:W5:Y:S01]  /*3c30*/  LDL.LU R227, [R1+0x88] ;  /* 0x0000880001e37983 */ /* 0x0021620000300800 */
        /* <DEDUP_REMOVED lines=82> */
[----:B0-----:R-:W-:-:S06]  /*4160*/  UMOV UR6, URZ ;  /* 0x0000003f00067c82 */ /* 0x001fcc0008000000 */
.L_x_28:
[----:B------:R-:W-:Y:S05]  /*4170*/  @!P1 BRA `(.L_x_29) ;  /* 0x0000000000049947 */ /* 0x000fea0003800000 */
[----:B------:R-:W-:Y:S01]  /*4180*/  BPT.TRAP 0x1 ;  /* 0x000000040000795c */ /* 0x000fe20000300000 */
.L_x_29:
[----:B------:R2:W-:Y:S04]  /*4190*/  STL [R1+0x8c], R2 ;  /* 0x00008c0201007387 */ /* 0x0005e80000100800 */
[----:B--2---:R-:W2:Y:S04]  /*41a0*/  LDL R2, [R1+0x70] ;  /* 0x0000700001027983 */ /* 0x004ea80000100800 */
[----:B-----5:R3:W-:Y:S04]  /*41b0*/  STL [R1+0x88], R0 ;  /* 0x0000880001007387 */ /* 0x0207e80000100800 */
[----:B---3--:R-:W3:Y:S01]  /*41c0*/  LDL R0, [R1+0x74] ;  /* 0x0000740001007983 */ /* 0x008ee20000100800 */
[----:B-1----:R-:W-:Y:S01]  /*41d0*/  IMAD.U32 R229, RZ, RZ, UR25 ;  /* 0x00000019ffe57e24 */ /* 0x002fe2000f8e00ff */
[----:B--2---:R-:W-:-:S02]  /*41e0*/  ISETP.NE.AND P0, PT, R2, RZ, PT ;  /* 0x000000ff0200720c */ /* 0x004fc40003f05270 */
[----:B------:R1:W5:Y:S11]  /*41f0*/  LDL.LU R2, [R1+0x8c] ;  /* 0x00008c0001027983 */ /* 0x0003760000300800 */
[----:B------:R-:W-:-:S05]  /*4200*/  @P0 LEA R229, R229, UR14, 0x3 ;  /* 0x0000000ee5e50c11 */ /* 0x000fca000f8e18ff */
[----:B------:R-:W-:-:S05]  /*4210*/  @P0 VIADD R229, R229, 0x20 ;  /* 0x00000020e5e50836 */ /* 0x000fca0000000000 */
[----:B---3--:R-:W-:Y:S02]  /*4220*/  @P0 PRMT R229, R0, 0x654, R229 ;  /* 0x0000065400e50816 */ /* 0x008fe400000000e5 */
[----:B------:R1:W5:Y:S01]  /*4230*/  LDL.LU R0, [R1+0x88] ;  /* 0x0000880001007983 */ /* 0x0003620000300800 */
[----:B------:R-:W-:Y:S01]  /*4240*/  UISETP.GT.U32.AND UP0, UPT, UR13, 0x1, UPT ;  /* 0x000000010d00788c */ /* 0x000fe2000bf04070 */
[----:B------:R1:W-:Y:S05]  /*4250*/  @P0 SYNCS.ARRIVE.TRANS64.RED.A1T0 RZ, [R229+URZ], RZ ;  /* 0x000000ffe5ff09a7 */ /* 0x0003ea000810043f */
[----:B------:R-:W-:-:S13]  /*4260*/  PLOP3.LUT P0, PT, PT, PT, UP0, 0x80, 0x0 ;  /* 0x000000000000781c */ /* 0x000fda0003f0f008 */
[----:B-1----:R-:W-:Y:S05]  /*4270*/  @P0 BRA `(.L_x_30) ;  /* 0x0000000000040947 */ /* 0x002fea0003800000 */
[----:B------:R-:W-:Y:S01]  /*4280*/  BPT.TRAP 0x1 ;  /* 0x000000040000795c */ /* 0x000fe20000300000 */
.L_x_30:
[----:B------:R-:W-:Y:S02]  /*4290*/  UISETP.GT.AND UP2, UPT, UR24, 0x1, UPT ;  /* 0x000000011800788c */ /* 0x000fe4000bf44270 */
[----:B------:R-:W-:Y:S02]  /*42a0*/  UIADD3 UR16, UR16, 0x1, URZ ;  /* 0x0000000110107890 */ /* 0x000fe4000fffe03f */
[----:B------:R-:W-:Y:S02]  /*42b0*/  UIADD3 UR25, UR25, 0x1, URZ ;  /* 0x0000000119197890 */ /* 0x000fe4000fffe03f */
[----:B------:R-:W-:Y:S01]  /*42c0*/  PLOP3.LUT P0, PT, PT, PT, UP2, 0x80, 0x0 ;  /* 0x000000000000781c */ /* 0x000fe20003f0f028 */
[----:B------:R-:W-:Y:S02]  /*42d0*/  UISETP.NE.AND UP0, UPT, UR16, 0x4, UPT ;  /* 0x000000041000788c */ /* 0x000fe4000bf05270 */
[----:B------:R-:W-:Y:S02]  /*42e0*/  UIADD3 UR9, UR24, -0x1, URZ ;  /* 0xffffffff18097890 */ /* 0x000fe4000fffe03f */
[----:B------:R-:W-:-:S02]  /*42f0*/  USEL UR8, URZ, 0x1, UP0 ;  /* 0x000000013f087887 */ /* 0x000fc40008000000 */
[----:B------:R-:W-:Y:S02]  /*4300*/  UISETP.NE.AND UP1, UPT, UR25, 0x4, UPT ;  /* 0x000000041900788c */ /* 0x000fe4000bf25270 */
[----:B------:R-:W-:Y:S02]  /*4310*/  ULOP3.LUT UR17, UR17, UR8, URZ, 0x3c, !UPT ;  /* 0x0000000811117292 */ /* 0x000fe4000f8e3c3f */
[----:B------:R-:W-:Y:S02]  /*4320*/  USEL UR16, UR16, URZ, UP0 ;  /* 0x0000003f10107287 */ /* 0x000fe40008000000 */
[----:B------:R-:W-:Y:S01]  /*4330*/  USEL UR25, UR25, URZ, UP1 ;  /* 0x0000003f19197287 */ /* 0x000fe20008800000 */
[----:B------:R-:W-:Y:S01]  /*4340*/  UMOV UR8, 0x1 ;  /* 0x0000000100087882 */ /* 0x000fe20000000000 */
[----:B------:R-:W-:Y:S01]  /*4350*/  UMOV UR24, UR9 ;  /* 0x0000000900187c82 */ /* 0x000fe20008000000 */
[----:B------:R-:W-:Y:S09]  /*4360*/  @P0 BRA `(.L_x_31) ;  /* 0xffffffec00300947 */ /* 0x000ff2000383ffff */
.L_x_23:
[----:B------:R-:W-:-:S04]  /*4370*/  UISETP.NE.AND UP0, UPT, UR6, URZ, UPT ;  /* 0x0000003f0600728c */ /* 0x000fc8000bf05270 */
[----:B------:R-:W-:-:S06]  /*4380*/  USEL UR6, URZ, 0x1, !UP0 ;  /* 0x000000013f067887 */ /* 0x000fcc000c000000 */
[----:B------:R-:W-:-:S13]  /*4390*/  ISETP.NE.AND P0, PT, RZ, UR6, PT ;  /* 0x00000006ff007c0c */ /* 0x000fda000bf05270 */
[----:B------:R-:W-:Y:S05]  /*43a0*/  @!P0 BRA `(.L_x_32) ;  /* 0x0000000c00c48947 */ /* 0x000fea0003800000 */
[----:B------:R-:W-:Y:S02]  /*43b0*/  WARPGROUP.DEPBAR.LE gsb0, 0x0 ;  /* 0x00008000000079c5 */ /* 0x000fe40000010000 */
[----:B-----5:R-:W-:Y:S01]  /*43c0*/  FADD R227, R25, R227 ;  /* 0x000000e319e37221 */ /* 0x020fe20000000000 */
[----:B------:R-:W-:-:S04]  /*43d0*/  FADD R228, R24, R228 ;  /* 0x000000e418e47221 */ /* 0x000fc80000000000 */
[----:B------:R1:W-:Y:S04]  /*43e0*/  STL [R1+0x88], R227 ;  /* 0x000088e301007387 */ /* 0x0003e80000100800 */
[----:B-1----:R-:W2:Y:S04]  /*43f0*/  LDL.LU R227, [R1+0x6c] ;  /* 0x00006c0001e37983 */ /* 0x002ea80000300800 */
[----:B--2---:R1:W-:Y:S04]  /*4400*/  STL [R1+0x8c], R227 ;  /* 0x00008ce301007387 */ /* 0x0043e80000100800 */
        /* <DEDUP_REMOVED lines=52> */
[----:B-1----:R-:W2:Y:S01]  /*4750*/  LDL.LU R227, [R1] ;  /* 0x0000000001e37983 */ /* 0x002ea20000300800 */
[----:B------:R-:W-:Y:S01]  /*4760*/  FADD R226, R26, R226 ;  /* 0x000000e21ae27221 */ /* 0x000fe20000000000 */
        /* <DEDUP_REMOVED lines=97> */
[----:B--2---:R-:W-:-:S05]  /*4d80*/  FADD R227, R124, R227 ;  /* 0x000000e37ce37221 */ /* 0x004fca0000000000 */
[----:B------:R1:W-:Y:S04]  /*4d90*/  STL [R1], R227 ;  /* 0x000000e301007387 */ /* 0x0003e80000100800 */
[----:B-1----:R-:W2:Y:S02]  /*4da0*/  LDL.LU R227, [R1+0xf4] ;  /* 0x0000f40001e37983 */ /* 0x002ea40000300800 */
[----:B--2---:R-:W-:-:S05]  /*4db0*/  FADD R227, R125, R227 ;  /* 0x000000e37de37221 */ /* 0x004fca0000000000 */
[----:B------:R1:W-:Y:S04]  /*4dc0*/  STL [R1+0x4], R227 ;  /* 0x000004e301007387 */ /* 0x0003e80000100800 */
        /* <DEDUP_REMOVED lines=78> */
[----:B-1----:R1:W5:Y:S02]  /*52b0*/  LDL.LU R227, [R1+0x88] ;  /* 0x0000880001e37983 */ /* 0x0023640000300800 */
.L_x_32:
[----:B------:R-:W-:Y:S02]  /*52c0*/  WARPGROUP.DEPBAR.LE gsb0, 0x0 ;  /* 0x00008000000079c5 */ /* 0x000fe40000010000 */
[----:B------:R-:W2:Y:S02]  /*52d0*/  LDC R24, c[0x0][0x28c] ;  /* 0x0000a300ff187b82 */ /* 0x000ea40000000800 */
[----:B--2---:R-:W-:-:S13]  /*52e0*/  ISETP.GE.AND P0, PT, R24, 0x1, PT ;  /* 0x000000011800780c */ /* 0x004fda0003f06270 */
[----:B------:R-:W-:Y:S05]  /*52f0*/  @!P0 BRA `(.L_x_33) ;  /* 0x0000000000688947 */ /* 0x000fea0003800000 */
[----:B------:R-:W-:-:S06]  /*5300*/  UISETP.NE.AND UP0, UPT, UR23, 0x3, UPT ;  /* 0x000000031700788c */ /* 0x000fcc000bf05270 */
[----:B------:R-:W-:-:S13]  /*5310*/  PLOP3.LUT P0, PT, PT, PT, UP0, 0x80, 0x0 ;  /* 0x000000000000781c */ /* 0x000fda0003f0f008 */
[----:B------:R-:W-:Y:S05]  /*5320*/  @!P0 BRA `(.L_x_34) ;  /* 0x0000000000048947 */ /* 0x000fea0003800000 */
[----:B------:R-:W-:Y:S01]  /*5330*/  BPT.TRAP 0x1 ;  /* 0x000000040000795c */ /* 0x000fe20000300000 */
.L_x_34:
[----:B-----5:R2:W-:Y:S04]  /*5340*/  STL [R1+0x8c], R2 ;  /* 0x00008c0201007387 */ /* 0x0205e80000100800 */
[----:B--2---:R-:W2:Y:S04]  /*5350*/  LDL R2, [R1+0x70] ;  /* 0x0000700001027983 */ /* 0x004ea80000100800 */
[----:B------:R3:W-:Y:S04]  /*5360*/  STL [R1+0x88], R0 ;  /* 0x0000880001007387 */ /* 0x0007e80000100800 */
[----:B---3--:R-:W3:Y:S01]  /*5370*/  LDL R0, [R1+0x74] ;  /* 0x0000740001007983 */ /* 0x008ee20000100800 */
[----:B------:R-:W-:Y:S01]  /*5380*/  UISETP.LT.AND UP1, UPT, UR12, 0x1, UPT ;  /* 0x000000010c00788c */ /* 0x000fe2000bf21270 */
[----:B------:R-:W-:Y:S01]  /*5390*/  IMAD.U32 R25, RZ, RZ, UR14 ;  /* 0x0000000eff197e24 */ /* 0x000fe2000f8e00ff */
[----:B--2---:R-:W-:-:S02]  /*53a0*/  ISETP.NE.AND P0, PT, R2, RZ, PT ;  /* 0x000000ff0200720c */ /* 0x004fc40003f05270 */
[----:B------:R2:W5:Y:S11]  /*53b0*/  LDL.LU R2, [R1+0x8c] ;  /* 0x00008c0001027983 */ /* 0x0005760000300800 */
[----:B------:R-:W-:-:S05]  /*53c0*/  VOTEU.ANY UP0, P0 ;  /* 0x00000000003f7886 */ /* 0x000fca0000000100 */
[----:B------:R-:W-:-:S04]  /*53d0*/  @UP0 USEL UR6, UR12, 0x1, UP1 ;  /* 0x000000010c060887 */ /* 0x000fc80008800000 */
[----:B------:R-:W-:-:S06]  /*53e0*/  @UP0 UIADD3 UR6, UR5, UR12, -UR6 ;  /* 0x0000000c05060290 */ /* 0x000fcc000fffe806 */
[----:B------:R-:W-:-:S04]  /*53f0*/  IMAD.U32 R24, RZ, RZ, UR6 ;  /* 0x00000006ff187e24 */ /* 0x000fc8000f8e00ff */
[----:B------:R-:W-:-:S05]  /*5400*/  @P0 IMAD.SHL.U32 R24, R24, 0x8, RZ ;  /* 0x0000000818180824 */ /* 0x000fca00078e00ff */
[----:B------:R-:W-:-:S04]  /*5410*/  @P0 LOP3.LUT R24, R24, 0x18, RZ, 0xc0, !PT ;  /* 0x0000001818180812 */ /* 0x000fc800078ec0ff */
[----:B------:R-:W-:-:S04]  /*5420*/  @P0 IADD3 R24, R25, 0x20, R24 ;  /* 0x0000002019180810 */ /* 0x000fc80007ffe018 */
[----:B---3--:R-:W-:Y:S02]  /*5430*/  @P0 PRMT R24, R0, 0x654, R24 ;  /* 0x0000065400180816 */ /* 0x008fe40000000018 */
[----:B------:R2:W5:Y:S01]  /*5440*/  LDL.LU R0, [R1+0x88] ;  /* 0x0000880001007983 */ /* 0x0005620000300800 */
[----:B------:R-:W-:Y:S01]  /*5450*/  UISETP.GT.U32.AND UP0, UPT, UR13, 0x1, UPT ;  /* 0x000000010d00788c */ /* 0x000fe2000bf04070 */
[----:B------:R2:W-:Y:S05]  /*5460*/  @P0 SYNCS.ARRIVE.TRANS64.RED.A1T0 RZ, [R24+URZ], RZ ;  /* 0x000000ff18ff09a7 */ /* 0x0005ea000810043f */
[----:B------:R-:W-:-:S13]  /*5470*/  PLOP3.LUT P0, PT, PT, PT, UP0, 0x80, 0x0 ;  /* 0x000000000000781c */ /* 0x000fda0003f0f008 */
[----:B--2---:R-:W-:Y:S05]  /*5480*/  @P0 BRA `(.L_x_33) ;  /* 0x0000000000040947 */ /* 0x004fea0003800000 */
[----:B------:R-:W-:Y:S01]  /*5490*/  BPT.TRAP 0x1 ;  /* 0x000000040000795c */ /* 0x000fe20000300000 */
.L_x_33:
[----:B------:R-:W-:Y:S01]  /*54a0*/  STL [R1+0x90], R3 ;  /* 0x0000900301007387 */ /* 0x000fe20000100800 */
[----:B------:R-:W2:Y:S01]  /*54b0*/  LDC R28, c[0x0][0x288] ;  /* 0x0000a200ff1c7b82 */ /* 0x000ea20000000800 */
[----:B------:R-:W-:Y:S02]  /*54c0*/  ULDC UR6, c[0x0][0x284] ;  /* 0x0000a10000067ab9 */ /* 0x000fe40000000800 */
[----:B-----5:R3:W-:Y:S04]  /*54d0*/  STL [R1+0x8c], R2 ;  /* 0x00008c0201007387 */ /* 0x0207e80000100800 */
[----:B---3--:R-:W3:Y:S04]  /*54e0*/  LDL.LU R2, [R1+0x84] ;  /* 0x0000840001027983 */ /* 0x008ee80000300800 */
[----:B------:R4:W-:Y:S01]  /*54f0*/  STL [R1+0x88], R0 ;  /* 0x0000880001007387 */ /* 0x0009e20000100800 */
[----:B------:R-:W0:Y:S03]  /*5500*/  S2R R3, SR_TID.X ;  /* 0x0000000000037919 */ /* 0x000e260000002100 */
[----:B----4-:R-:W4:Y:S01]  /*5510*/  LDL.LU R0, [R1+0x80] ;  /* 0x0000800001007983 */ /* 0x010f220000300800 */
[----:B0-----:R-:W-:-:S02]  /*5520*/  SHF.R.U32.HI R24, RZ, 0x2, R3 ;  /* 0x00000002ff187819 */ /* 0x001fc40000011603 */
[----:B------:R-:W-:Y:S02]  /*5530*/  LOP3.LUT R26, R3, 0x60, RZ, 0xc0, !PT ;  /* 0x00000060031a7812 */ /* 0x000fe400078ec0ff */
[----:B------:R-:W-:Y:S02]  /*5540*/  SHF.R.U32.HI R27, RZ, 0x7, R3 ;  /* 0x00000007ff1b7819 */ /* 0x000fe40000011603 */
[----:B------:R-:W-:Y:S02]  /*5550*/  LOP3.LUT R25, R24, 0x7, RZ, 0xc0, !PT ;  /* 0x0000000718197812 */ /* 0x000fe400078ec0ff */
[----:B------:R-:W-:Y:S02]  /*5560*/  SHF.R.U32.HI R26, RZ, 0x1, R26 ;  /* 0x00000001ff1a7819 */ /* 0x000fe4000001161a */
[----:B------:R-:W-:Y:S02]  /*5570*/  LOP3.LUT R24, R27, 0x1, RZ, 0xc0, !PT ;  /* 0x000000011b187812 */ /* 0x000fe400078ec0ff */
[----:B------:R-:W-:-:S03]  /*5580*/  IADD3 R27, RZ, -R26, -R25 ;  /* 0x8000001aff1b7210 */ /* 0x000fc60007ffe819 */
[C---:B------:R-:W-:Y:S02]  /*5590*/  IMAD.SHL.U32 R30, R24.reuse, 0x40, RZ ;  /* 0x00000040181e7824 */ /* 0x040fe400078e00ff */
[----:B------:R-:W-:Y:S01]  /*55a0*/  IMAD R29, R24, -0x40, R27 ;  /* 0xffffffc0181d7824 */ /* 0x000fe200078e021b */
[C---:B------:R-:W-:Y:S01]  /*55b0*/  LOP3.LUT R24, R3.reuse, 0x3, RZ, 0xc0, !PT ;  /* 0x0000000303187812 */ /* 0x040fe200078ec0ff */
[----:B------:R-:W-:Y:S01]  /*55c0*/  IMAD.SHL.U32 R27, R3, 0x2, RZ ;  /* 0x00000002031b7824 */ /* 0x000fe200078e00ff */
[----:B------:R-:W-:Y:S01]  /*55d0*/  LOP3.LUT R25, R30, 0x40, R25, 0xe2, !PT ;  /* 0x000000401e197812 */ /* 0x000fe200078ee219 */
[----:B------:R0:W5:Y:S03]  /*55e0*/  LDL.LU R3, [R1+0x90] ;  /* 0x0000900001037983 */ /* 0x0001660000300800 */
[----:B------:R-:W-:Y:S01]  /*55f0*/  LOP3.LUT R27, R27, 0x6, RZ, 0xc0, !PT ;  /* 0x000000061b1b7812 */ /* 0x000fe200078ec0ff */
[----:B--2---:R-:W-:-:S02]  /*5600*/  IMAD R24, R24, -0x2, R28 ;  /* 0xfffffffe18187824 */ /* 0x004fc400078e021c */
[C---:B---3--:R-:W-:Y:S02]  /*5610*/  IMAD.SHL.U32 R30, R2.reuse, 0x80, RZ ;  /* 0x00000080021e7824 */ /* 0x048fe400078e00ff */
[----:B------:R-:W-:Y:S02]  /*5620*/  IMAD.WIDE R32, R2, 0x80, RZ ;  /* 0x0000008002207825 */ /* 0x000fe400078e02ff */
[----:B------:R0:W5:Y:S02]  /*5630*/  LDL.LU R2, [R1+0x8c] ;  /* 0x00008c0001027983 */ /* 0x0001640000300800 */
[----:B----4-:R-:W-:-:S05]  /*5640*/  IMAD.SHL.U32 R35, R0, 0x100, RZ ;  /* 0x0000010000237824 */ /* 0x010fca00078e00ff */
[----:B------:R-:W-:Y:S02]  /*5650*/  ISETP.GE.AND P0, PT, R35, R28, PT ;  /* 0x0000001c2300720c */ /* 0x000fe40003f06270 */
[----:B------:R-:W-:Y:S02]  /*5660*/  PRMT R28, R27, 0x6540, R0 ;  /* 0x000065401b1c7816 */ /* 0x000fe40000000000 */
[----:B------:R0:W5:Y:S01]  /*5670*/  LDL.LU R0, [R1+0x88] ;  /* 0x0000880001007983 */ /* 0x0001620000300800 */
[C---:B------:R-:W-:Y:S02]  /*5680*/  ISETP.GE.OR P0, PT, R30.reuse, UR6, P0 ;  /* 0x000000061e007c0c */ /* 0x040fe40008706670 */
[----:B------:R-:W-:Y:S01]  /*5690*/  IADD3 R38, -R30, UR6, R29 ;  /* 0x000000061e267c10 */ /* 0x000fe2000fffe11d */
[----:B------:R-:W-:Y:S01]  /*56a0*/  IMAD.IADD R35, R24, 0x1, -R35 ;  /* 0x0000000118237824 */ /* 0x000fe200078e0a23 */
[----:B------:R-:W-:Y:S01]  /*56b0*/  LOP3.LUT R39, R32, R25, R26, 0xfe, !PT ;  /* 0x0000001920277212 */ /* 0x000fe200078efe1a */
[----:B------:R-:W-:-:S08]  /*56c0*/  IMAD.MOV.U32 R34, RZ, RZ, -0x1 ;  /* 0xffffffffff227424 */ /* 0x000fd000078e00ff */
[----:B0-----:R-:W-:Y:S05]  /*56d0*/  @P0 BRA `(.L_x_35) ;  /* 0x0000008c00ac0947 */ /* 0x001fea0003800000 */
[----:B------:R-:W0:Y:S01]  /*56e0*/  LDC.64 R26, c[0x0][0x5c8] ;  /* 0x00017200ff1a7b82 */ /* 0x000e220000000a00 */
[----:B------:R-:W-:Y:S01]  /*56f0*/  USHF.R.S32.HI UR7, URZ, 0x1f, UR22 ;  /* 0x0000001f3f077899 */ /* 0x000fe20008011416 */
[--C-:B------:R-:W-:Y:S01]  /*5700*/  SHF.R.S32.HI R29, RZ, 0x1f, R28.reuse ;  /* 0x0000001fff1d7819 */ /* 0x100fe2000001141c */
[----:B------:R-:W-:Y:S01]  /*5710*/  ULDC.64 UR8, c[0x0][0x5d0] ;  /* 0x0001740000087ab9 */ /* 0x000fe20000000a00 */
[----:B------:R-:W-:Y:S01]  /*5720*/  BSSY B0, `(.L_x_35) ;  /* 0x00008e6000007945 */ /* 0x000fe20003800000 */
[----:B------:R-:W-:Y:S02]  /*5730*/  UIMAD UR6, UR7, UR8, URZ ;  /* 0x00000008070672a4 */ /* 0x000fe4000f8e023f */
[----:B------:R-:W-:Y:S02]  /*5740*/  IMAD.U32 R25, RZ, RZ, UR8 ;  /* 0x00000008ff197e24 */ /* 0x000fe4000f8e00ff */
[----:B------:R-:W-:Y:S02]  /*5750*/  UIMAD UR6, UR22, UR9, UR6 ;  /* 0x00000009160672a4 */ /* 0x000fe4000f8e0206 */
[----:B------:R-:W-:Y:S01]  /*5760*/  IMAD.WIDE.U32 R24, R25, UR22, R28 ;  /* 0x0000001619187c25 */ /* 0x000fe2000f8e001c */
[----:B------:R-:W-:-:S03]  /*5770*/  ULDC.64 UR8, c[0x0][0x5c0] ;  /* 0x0001700000087ab9 */ /* 0x000fc60000000a00 */
[----:B------:R-:W-:Y:S02]  /*5780*/  VIADD R25, R25, UR6 ;  /* 0x0000000619197c36 */ /* 0x000fe40008000000 */
[-C--:B0-----:R-:W-:Y:S02]  /*5790*/  IMAD R30, R33, R26.reuse, RZ ;  /* 0x0000001a211e7224 */ /* 0x081fe400078e02ff */
[----:B------:R-:W-:-:S04]  /*57a0*/  IMAD.WIDE.U32 R24, R39, R26, R24 ;  /* 0x0000001a27187225 */ /* 0x000fc800078e0018 */
[----:B------:R-:W-:-:S04]  /*57b0*/  IMAD R31, R39, R27, R30 ;  /* 0x0000001b271f7224 */ /* 0x000fc800078e021e */
[----:B------:R-:W-:Y:S01]  /*57c0*/  IMAD.IADD R30, R25, 0x1, R31 ;  /* 0x00000001191e7824 */ /* 0x000fe200078e021f */
[----:B------:R-:W-:Y:S02]  /*57d0*/  LEA R25, P0, R26, R24, 0x3 ;  /* 0x000000181a197211 */ /* 0x000fe400078018ff */
[----:B------:R-:W-:Y:S02]  /*57e0*/  IADD3 R24, P1, R24, UR8, RZ ;  /* 0x0000000818187c10 */ /* 0x000fe4000ff3e0ff */
[----:B------:R-:W-:Y:S02]  /*57f0*/  LEA.HI.X R27, R26, R30, R27, 0x3, P0 ;  /* 0x0000001e1a1b7211 */ /* 0x000fe400000f1c1b */
[----:B------:R-:W-:Y:S02]  /*5800*/  FSETP.NEU.AND P0, PT, RZ, UR21, PT ;  /* 0x00000015ff007c0b */ /* 0x000fe4000bf0d000 */
[----:B------:R-:W-:Y:S02]  /*5810*/  IADD3 R26, P3, R25, UR8, RZ ;  /* 0x00000008191a7c10 */ /* 0x000fe4000ff7e0ff */
[----:B------:R-:W-:-:S02]  /*5820*/  IADD3.X R25, R30, UR9, RZ, P1, !PT ;  /* 0x000000091e197c10 */ /* 0x000fc40008ffe4ff */
[----:B------:R-:W-:-:S07]  /*5830*/  IADD3.X R27, R27, UR9, RZ, P3, !PT ;  /* 0x000000091b1b7c10 */ /* 0x000fce0009ffe4ff */
[----:B------:R-:W-:Y:S05]  /*5840*/  @!P0 BRA `(.L_x_36) ;  /* 0x0000006800d48947 */ /* 0x000fea0003800000 */
[----:B------:R-:W-:Y:S01]  /*5850*/  ULDC.64 UR8, c[0x0][0x5b8] ;  /* 0x00016e0000087ab9 */ /* 0x000fe20000000a00 */
[----:B------:R-:W-:Y:S01]  /*5860*/  ISETP.GE.AND P0, PT, R38, 0x1, PT ;  /* 0x000000012600780c */ /* 0x000fe20003f06270 */
[----:B------:R-:W-:Y:S02]  /*5870*/  UIMAD UR6, UR7, UR8, URZ ;  /* 0x00000008070672a4 */ /* 0x000fe4000f8e023f */
[----:B------:R-:W-:Y:S01]  /*5880*/  IMAD.U32 R31, RZ, RZ, UR8 ;  /* 0x00000008ff1f7e24 */ /* 0x000fe2000f8e00ff */
[----:B------:R-:W-:Y:S01]  /*5890*/  BSSY B1, `(.L_x_37) ;  /* 0x0000010000017945 */ /* 0x000fe20003800000 */
[----:B------:R-:W-:Y:S01]  /*58a0*/  ISETP.LT.OR P4, PT, R35, 0x1, !P0 ;  /* 0x000000012300780c */ /* 0x000fe20004781670 */
[----:B------:R-:W-:Y:S02]  /*58b0*/  UIMAD UR6, UR22, UR9, UR6 ;  /* 0x00000009160672a4 */ /* 0x000fe4000f8e0206 */
[----:B------:R-:W-:Y:S01]  /*58c0*/  IMAD.WIDE.U32 R28, R31, UR22, R28 ;  /* 0x000000161f1c7c25 */ /* 0x000fe2000f8e001c */
[----:B------:R-:W-:-:S03]  /*58d0*/  ULDC.64 UR8, c[0x0][0x5a8] ;  /* 0x00016a0000087ab9 */ /* 0x000fc60000000a00 */
[----:B------:R-:W-:Y:S02]  /*58e0*/  IMAD.MOV.U32 R30, RZ, RZ, R28 ;  /* 0x000000ffff1e7224 */ /* 0x000fe400078e001c */
[----:B------:R-:W-:Y:S01]  /*58f0*/  VIADD R31, R29, UR6 ;  /* 0x000000061d1f7c36 */ /* 0x000fe20008000000 */
[----:B------:R-:W-:Y:S02]  /*5900*/  ULDC.64 UR6, c[0x0][0x5b0] ;  /* 0x00016c0000067ab9 */ /* 0x000fe40000000a00 */
[----:B------:R-:W-:Y:S02]  /*5910*/  IMAD R36, R33, UR6, RZ ;  /* 0x0000000621247c24 */ /* 0x000fe4000f8e02ff */
[----:B------:R-:W-:-:S04]  /*5920*/  IMAD.WIDE.U32 R28, R39, UR6, R30 ;  /* 0x00000006271c7c25 */ /* 0x000fc8000f8e001e */
[--C-:B------:R-:W-:Y:S01]  /*5930*/  IMAD R37, R39, UR7, R36.reuse ;  /* 0x0000000727257c24 */ /* 0x100fe2000f8e0224 */
[----:B------:R-:W-:Y:S02]  /*5940*/  IADD3 R28, P1, R28, UR8, RZ ;  /* 0x000000081c1c7c10 */ /* 0x000fe4000ff3e0ff */
[----:B------:R-:W-:Y:S02]  /*5950*/  PRMT R36, RZ, 0x7610, R36 ;  /* 0x00007610ff247816 */ /* 0x000fe40000000024 */
[----:B------:R-:W-:Y:S01]  /*5960*/  IADD3.X R29, R29, UR9, R37, P1, !PT ;  /* 0x000000091d1d7c10 */ /* 0x000fe20008ffe425 */
[----:B------:R-:W-:Y:S08]  /*5970*/  @P4 BRA `(.L_x_38) ;  /* 0x0000000000044947 */ /* 0x000ff00003800000 */
[----:B------:R0:W5:Y:S02]  /*5980*/  LDG.E.U8 R36, desc[UR18][R28.64] ;  /* 0x000000121c247981 */ /* 0x000164000c1e1100 */
.L_x_38:
[----:B------:R-:W-:Y:S05]  /*5990*/  BSYNC B1 ;  /* 0x0000000000017941 */ /* 0x000fea0003800000 */
.L_x_37:
[----:B-----5:R-:W-:Y:S01]  /*59a0*/  LOP3.LUT R36, R36, 0xff, RZ, 0xc0, !PT ;  /* 0x000000ff24247812 */ /* 0x020fe200078ec0ff */
[----:B------:R-:W-:Y:S01]  /*59b0*/  BSSY B1, `(.L_x_39) ;  /* 0x000000b000017945 */ /* 0x000fe20003800000 */
[----:B------:R-:W-:Y:S02]  /*59c0*/  ISETP.LT.OR P3, PT, R35, 0x2, !P0 ;  /* 0x000000022300780c */ /* 0x000fe40004761670 */
[----:B------:R-:W-:-:S05]  /*59d0*/  F2FP.F16.E4M3.UNPACK_B R36, R36 ;  /* 0x00000024ff24723e */ /* 0x000fca00020006ff */
[----:B------:R-:W-:-:S05]  /*59e0*/  HADD2.F32 R36, -RZ, R36.H0_H0 ;  /* 0x20000024ff247230 */ /* 0x000fca0000004100 */
[----:B------:R-:W-:Y:S01]  /*59f0*/  FMUL R37, R36, UR21 ;  /* 0x0000001524257c20 */ /* 0x000fe20008400000 */
[----:B------:R-:W-:-:S03]  /*5a00*/  PRMT R36, RZ, 0x7610, R36 ;  /* 0x00007610ff247816 */ /* 0x000fc60000000024 */
[----:B------:R-:W-:-:S05]  /*5a10*/  FFMA R37, R228, UR20, R37 ;  /* 0x00000014e4257c23 */ /* 0x000fca0008000025 */
[----:B------:R-:W-:-:S05]  /*5a20*/  F2FP.SATFINITE.E4M3.F32.PACK_AB_MERGE_C R37, RZ, R37, RZ ;  /* 0x00000025ff25723e */ /* 0x000fca00048070ff */
[----:B------:R2:W-:Y:S01]  /*5a30*/  @!P4 STG.E.U8 desc[UR18][R24.64], R37 ;  /* 0x000000251800c986 */ /* 0x0005e2000c101112 */
[----:B------:R-:W-:Y:S05]  /*5a40*/  @P3 BRA `(.L_x_40) ;  /* 0x0000000000043947 */ /* 0x000fea0003800000 */
[----:B------:R3:W5:Y:S02]  /*5a50*/  LDG.E.U8 R36, desc[UR18][R28.64+0x1] ;  /* 0x000001121c247981 */ /* 0x000764000c1e1100 */
.L_x_40:
[----:B------:R-:W-:Y:S05]  /*5a60*/  BSYNC B1 ;  /* 0x0000000000017941 */ /* 0x000fea0003800000 */
.L_x_39:
[----:B-----5:R-:W-:Y:S01]  /*5a70*/  LOP3.LUT R36, R36, 0xff, RZ, 0xc0, !PT ;  /* 0x000000ff24247812 */ /* 0x020fe200078ec0ff */
[----:B------:R-:W-:Y:S01]  /*5a80*/  BSSY B1, `(.L_x_41) ;  /* 0x0000013000017945 */ /* 0x000fe20003800000 */
[----:B--2---:R-:W-:Y:S02]  /*5a90*/  IADD3 R37, P1, R39, 0x8, RZ ;  /* 0x0000000827257810 */ /* 0x004fe40007f3e0ff */
[----:B------:R-:W-:-:S03]  /*5aa0*/  F2FP.F16.E4M3.UNPACK_B R36, R36 ;  /* 0x00000024ff24723e */ /* 0x000fc600020006ff */
[----:B------:R-:W-:Y:S01]  /*5ab0*/  IMAD.X R32, RZ, RZ, R33, P1 ;  /* 0x000000ffff207224 */ /* 0x000fe200008e0621 */
[----:B------:R-:W-:Y:S01]  /*5ac0*/  ISETP.GE.AND P1, PT, R38, 0x9, PT ;  /* 0x000000092600780c */ /* 0x000fe20003f26270 */
[----:B------:R-:W-:Y:S02]  /*5ad0*/  HADD2.F32 R36, -RZ, R36.H0_H0 ;  /* 0x20000024ff247230 */ /* 0x000fe40000004100 */
[----:B------:R-:W-:Y:S01]  /*5ae0*/  IMAD R32, R32, UR6, RZ ;  /* 0x0000000620207c24 */ /* 0x000fe2000f8e02ff */
[----:B------:R-:W-:Y:S01]  /*5af0*/  ISETP.LT.OR P5, PT, R35, 0x1, !P1 ;  /* 0x000000012300780c */ /* 0x000fe20004fa1670 */
[----:B------:R-:W-:-:S04]  /*5b00*/  IMAD.WIDE.U32 R30, R37, UR6, R30 ;  /* 0x00000006251e7c25 */ /* 0x000fc8000f8e001e */
[----:B------:R-:W-:Y:S01]  /*5b10*/  FMUL R36, R36, UR21 ;  /* 0x0000001524247c20 */ /* 0x000fe20008400000 */
[----:B------:R-:W-:-:S03]  /*5b20*/  IMAD R37, R37, UR7, R32 ;  /* 0x0000000725257c24 */ /* 0x000fc6000f8e0220 */
[----:B------:R-:W-:Y:S01]  /*5b30*/  FFMA R36, R227, UR20, R36 ;  /* 0x00000014e3247c23 */ /* 0x000fe20008000024 */
[----:B------:R-:W-:Y:S02]  /*5b40*/  IADD3 R30, P4, R30, UR8, RZ ;  /* 0x000000081e1e7c10 */ /* 0x000fe4000ff9e0ff */
[----:B------:R-:W-:Y:S02]  /*5b50*/  PRMT R32, RZ, 0x7610, R32 ;  /* 0x00007610ff207816 */ /* 0x000fe40000000020 */
[----:B------:R-:W-:Y:S02]  /*5b60*/  F2FP.SATFINITE.E4M3.F32.PACK_AB_MERGE_C R33, RZ, R36, RZ ;  /* 0x00000024ff21723e */ /* 0x000fe400048070ff */
[----:B------:R-:W-:-:S03]  /*5b70*/  IADD3.X R31, R31, UR9, R37, P4, !PT ;  /* 0x000000091f1f7c10 */ /* 0x000fc6000a7fe425 */
[----:B------:R2:W-:Y:S01]  /*5b80*/  @!P3 STG.E.U8 desc[UR18][R24.64+0x1], R33 ;  /* 0x000001211800b986 */ /* 0x0005e2000c101112 */
[----:B------:R-:W-:Y:S05]  /*5b90*/  @P5 BRA `(.L_x_42) ;  /* 0x0000000000045947 */ /* 0x000fea0003800000 */
[----:B------:R4:W5:Y:S02]  /*5ba0*/  LDG.E.U8 R32, desc[UR18][R30.64] ;  /* 0x000000121e207981 */ /* 0x000964000c1e1100 */
.L_x_42:
[----:B------:R-:W-:Y:S05]  /*5bb0*/  BSYNC B1 ;  /* 0x0000000000017941 */ /* 0x000fea0003800000 */
.L_x_41:
[----:B-----5:R-:W-:Y:S01]  /*5bc0*/  LOP3.LUT R32, R32, 0xff, RZ, 0xc0, !PT ;  /* 0x000000ff20207812 */ /* 0x020fe200078ec0ff */
[----:B------:R-:W-:Y:S01]  /*5bd0*/  BSSY B1, `(.L_x_43) ;  /* 0x000000b000017945 */ /* 0x000fe20003800000 */
[----:B------:R-:W-:Y:S02]  /*5be0*/  ISETP.LT.OR P3, PT, R35, 0x2, !P1 ;  /* 0x000000022300780c */ /* 0x000fe40004f61670 */
[----:B------:R-:W-:-:S05]  /*5bf0*/  F2FP.F16.E4M3.UNPACK_B R32, R32 ;  /* 0x00000020ff20723e */ /* 0x000fca00020006ff */
[----:B------:R-:W-:-:S05]  /*5c00*/  HADD2.F32 R32, -RZ, R32.H0_H0 ;  /* 0x20000020ff207230 */ /* 0x000fca0000004100 */
[----:B--2---:R-:W-:Y:S01]  /*5c10*/  FMUL R33, R32, UR21 ;  /* 0x0000001520217c20 */ /* 0x004fe20008400000 */
[----:B------:R-:W-:-:S03]  /*5c20*/  PRMT R32, RZ, 0x7610, R32 ;  /* 0x00007610ff207816 */ /* 0x000fc60000000020 */
[----:B------:R-:W-:-:S05]  /*5c30*/  FFMA R33, R226, UR20, R33 ;  /* 0x00000014e2217c23 */ /* 0x000fca0008000021 */
[----:B------:R-:W-:-:S05]  /*5c40*/  F2FP.SATFINITE.E4M3.F32.PACK_AB_MERGE_C R33, RZ, R33, RZ ;  /* 0x00000021ff21723e */ /* 0x000fca00048070ff */
[----:B------:R2:W-:Y:S01]  /*5c50*/  @!P5 STG.E.U8 desc[UR18][R26.64], R33 ;  /* 0x000000211a00d986 */ /* 0x0005e2000c101112 */
[----:B------:R-:W-:Y:S05]  /*5c60*/  @P3 BRA `(.L_x_44) ;  /* 0x0000000000043947 */ /* 0x000fea0003800000 */
[----:B------:R0:W5:Y:S02]  /*5c70*/  LDG.E.U8 R32, desc[UR18][R30.64+0x1] ;  /* 0x000001121e207981 */ /* 0x000164000c1e1100 */
.L_x_44:
[----:B------:R-:W-:Y:S05]  /*5c80*/  BSYNC B1 ;  /* 0x0000000000017941 */ /* 0x000fea0003800000 */
.L_x_43:
[----:B-----5:R-:W-:Y:S01]  /*5c90*/  LOP3.LUT R32, R32, 0xff, RZ, 0xc0, !PT ;  /* 0x000000ff20207812 */ /* 0x020fe200078ec0ff */
[----:B------:R-:W-:Y:S01]  /*5ca0*/  BSSY B1, `(.L_x_45) ;  /* 0x000000b000017945 */ /* 0x000fe20003800000 */
[----:B------:R-:W-:Y:S02]  /*5cb0*/  ISETP.LT.OR P4, PT, R35, 0x9, !P0 ;  /* 0x000000092300780c */ /* 0x000fe40004781670 */
[----:B------:R-:W-:-:S05]  /*5cc0*/  F2FP.F16.E4M3.UNPACK_B R32, R32 ;  /* 0x00000020ff20723e */ /* 0x000fca00020006ff */
[----:B------:R-:W-:-:S05]  /*5cd0*/  HADD2.F32 R32, -RZ, R32.H0_H0 ;  /* 0x20000020ff207230 */ /* 0x000fca0000004100 */
[----:B------:R-:W-:-:S04]  /*5ce0*/  FMUL R32, R32, UR21 ;  /* 0x0000001520207c20 */ /* 0x000fc80008400000 */
[----:B------:R-:W-:-:S05]  /*5cf0*/  FFMA R32, R225, UR20, R32 ;  /* 0x00000014e1207c23 */ /* 0x000fca0008000020 */
[----:B--2---:R-:W-:Y:S02]  /*5d00*/  F2FP.SATFINITE.E4M3.F32.PACK_AB_MERGE_C R33, RZ, R32, RZ ;  /* 0x00000020ff21723e */ /* 0x004fe400048070ff */
[----:B------:R-:W-:-:S03]  /*5d10*/  PRMT R32, RZ, 0x7610, R32 ;  /* 0x00007610ff207816 */ /* 0x000fc60000000020 */
[----:B------:R2:W-:Y:S01]  /*5d20*/  @!P3 STG.E.U8 desc[UR18][R26.64+0x1], R33 ;  /* 0x000001211a00b986 */ /* 0x0005e2000c101112 */
[----:B------:R-:W-:Y:S05]  /*5d30*/  @P4 BRA `(.L_x_46) ;  /* 0x0000000000044947 */ /* 0x000fea0003800000 */
[----:B------:R0:W5:Y:S02]  /*5d40*/  LDG.E.U8 R32, desc[UR18][R28.64+0x8] ;  /* 0x000008121c207981 */ /* 0x000164000c1e1100 */
.L_x_46:
[----:B------:R-:W-:Y:S05]  /*5d50*/  BSYNC B1 ;  /* 0x0000000000017941 */ /* 0x000fea0003800000 */
.L_x_45:
        /* <DEDUP_REMOVED lines=12> */
.L_x_48:
[----:B------:R-:W-:Y:S05]  /*5e20*/  BSYNC B1 ;  /* 0x0000000000017941 */ /* 0x000fea0003800000 */
.L_x_47:
        /* <DEDUP_REMOVED lines=12> */
.L_x_50:
[----:B------:R-:W-:Y:S05]  /*5ef0*/  BSYNC B1 ;  /* 0x0000000000017941 */ /* 0x000fea0003800000 */
.L_x_49:
        /* <DEDUP_REMOVED lines=12> */
.L_x_52:
[----:B------:R-:W-:Y:S05]  /*5fc0*/  BSYNC B1 ;  /* 0x0000000000017941 */ /* 0x000fea0003800000 */
.L_x_51:
        /* <DEDUP_REMOVED lines=12> */
.L_x_54:
[----:B------:R-:W-:Y:S05]  /*6090*/  BSYNC B1 ;  /* 0x0000000000017941 */ /* 0x000fea0003800000 */
.L_x_53:
        /* <DEDUP_REMOVED lines=12> */
.L_x_56:
[----:B------:R-:W-:Y:S05]  /*6160*/  BSYNC B1 ;  /* 0x0000000000017941 */ /* 0x000fea0003800000 */
.L_x_55:
        /* <DEDUP_REMOVED lines=12> */
.L_x_58:
[----:B------:R-:W-:Y:S05]  /*6230*/  BSYNC B1 ;  /* 0x0000000000017941 */ /* 0x000fea0003800000 */
.L_x_57:
        /* <DEDUP_REMOVED lines=12> */
.L_x_60:
[----:B------:R-:W-:Y:S05]  /*6300*/  BSYNC B1 ;  /* 0x0000000000017941 */ /* 0x000fea0003800000 */
.L_x_59:
        /* <DEDUP_REMOVED lines=12> */
.L_x_62:
[----:B------:R-:W-:Y:S05]  /*63d0*/  BSYNC B1 ;  /* 0x0000000000017941 */ /* 0x000fea0003800000 */
.L_x_61:
        /* <DEDUP_REMOVED lines=12> */
.L_x_64:
[----:B------:R-:W-:Y:S05]  /*64a0*/  BSYNC B1 ;  /* 0x0000000000017941 */ /* 0x000fea0003800000 */
.L_x_63:
        /* <DEDUP_REMOVED lines=12> */
.L_x_66:
[----:B------:R-:W-:Y:S05]  /*6570*/  BSYNC B1 ;  /* 0x0000000000017941 */ /* 0x000fea0003800000 */
.L_x_65:
        /* <DEDUP_REMOVED lines=12> */
.L_x_68:
[----:B------:R-:W-:Y:S05]  /*6640*/  BSYNC B1 ;  /* 0x0000000000017941 */ /* 0x000fea0003800000 */
.L_x_67:
        /* <DEDUP_REMOVED lines=12> */
.L_x_70:
[----:B------:R-:W-:Y:S05]  /*6710*/  BSYNC B1 ;  /* 0x0000000000017941 */ /* 0x000fea0003800000 */
.L_x_69:
        /* <DEDUP_REMOVED lines=12> */
.L_x_72:
[----:B------:R-:W-:Y:S05]  /*67e0*/  BSYNC B1 ;  /* 0x0000000000017941 */ /* 0x000fea0003800000 */
.L_x_71:
        /* <DEDUP_REMOVED lines=12> */
.L_x_74:
[----:B------:R-:W-:Y:S05]  /*68b0*/  BSYNC B1 ;  /* 0x0000000000017941 */ /* 0x000fea0003800000 */
.L_x_73:
        /* <DEDUP_REMOVED lines=12> */
.L_x_76:
[----:B------:R-:W-:Y:S05]  /*6980*/  BSYNC B1 ;  /* 0x0000000000017941 */ /* 0x000fea0003800000 */
.L_x_75:
        /* <DEDUP_REMOVED lines=12> */
.L_x_78:
[----:B------:R-:W-:Y:S05]  /*6a50*/  BSYNC B1 ;  /* 0x0000000000017941 */ /* 0x000fea0003800000 */
.L_x_77:
        /* <DEDUP_REMOVED lines=12> */
.L_x_80:
[----:B------:R-:W-:Y:S05]  /*6b20*/  BSYNC B1 ;  /* 0x0000000000017941 */ /* 0x000fea0003800000 */
.L_x_79:
        /* <DEDUP_REMOVED lines=12> */
.L_x_82:
[----:B------:R-:W-:Y:S05]  /*6bf0*/  BSYNC B1 ;  /* 0x0000000000017941 */ /* 0x000fea0003800000 */
.L_x_81:
        /* <DEDUP_REMOVED lines=12> */
.L_x_84:
[----:B------:R-:W-:Y:S05]  /*6cc0*/  BSYNC B1 ;  /* 0x0000000000017941 */ /* 0x000fea0003800000 */
.L_x_83:
        /* <DEDUP_REMOVED lines=12> */
.L_x_86:
[----:B------:R-:W-:Y:S05]  /*6d90*/  BSYNC B1 ;  /* 0x0000000000017941 */ /* 0x000fea0003800000 */
.L_x_85:
        /* <DEDUP_REMOVED lines=12> */
.L_x_88:
[----:B------:R-:W-:Y:S05]  /*6e60*/  BSYNC B1 ;  /* 0x0000000000017941 */ /* 0x000fea0003800000 */
.L_x_87:
        /* <DEDUP_REMOVED lines=12> */
.L_x_90:
[----:B------:R-:W-:Y:S05]  /*6f30*/  BSYNC B1 ;  /* 0x0000000000017941 */ /* 0x000fea0003800000 */
.L_x_89:
        /* <DEDUP_REMOVED lines=12> */
.L_x_92:
[----:B------:R-:W-:Y:S05]  /*7000*/  BSYNC B1 ;  /* 0x0000000000017941 */ /* 0x000fea0003800000 */
.L_x_91:
        /* <DEDUP_REMOVED lines=12> */
.L_x_94:
[----:B------:R-:W-:Y:S05]  /*70d0*/  BSYNC B1 ;  /* 0x0000000000017941 */ /* 0x000fea0003800000 */
.L_x_93:
        /* <DEDUP_REMOVED lines=12> */
.L_x_96:
[----:B------:R-:W-:Y:S05]  /*71a0*/  BSYNC B1 ;  /* 0x0000000000017941 */ /* 0x000fea0003800000 */
.L_x_95:
        /* <DEDUP_REMOVED lines=12> */
.L_x_98:
[----:B------:R-:W-:Y:S05]  /*7270*/  BSYNC B1 ;  /* 0x0000000000017941 */ /* 0x000fea0003800000 */
.L_x_97:
        /* <DEDUP_REMOVED lines=12> */
.L_x_100:
[----:B------:R-:W-:Y:S05]  /*7340*/  BSYNC B1 ;  /* 0x0000000000017941 */ /* 0x000fea0003800000 */
.L_x_99:
        /* <DEDUP_REMOVED lines=12> */
.L_x_102:
[----:B------:R-:W-:Y:S05]  /*7410*/  BSYNC B1 ;  /* 0x0000000000017941 */ /* 0x000fea0003800000 */
.L_x_101:
        /* <DEDUP_REMOVED lines=12> */
.L_x_104:
[----:B------:R-:W-:Y:S05]  /*74e0*/  BSYNC B1 ;  /* 0x0000000000017941 */ /* 0x000fea0003800000 */
.L_x_103:
        /* <DEDUP_REMOVED lines=12> */
.L_x_106:
[----:B------:R-:W-:Y:S05]  /*75b0*/  BSYNC B1 ;  /* 0x0000000000017941 */ /* 0x000fea0003800000 */
.L_x_105:
        /* <DEDUP_REMOVED lines=12> */
.L_x_108:
[----:B------:R-:W-:Y:S05]  /*7680*/  BSYNC B1 ;  /* 0x0000000000017941 */ /* 0x000fea0003800000 */
.L_x_107:
        /* <DEDUP_REMOVED lines=12> */
.L_x_110:
[----:B------:R-:W-:Y:S05]  /*7750*/  BSYNC B1 ;  /* 0x0000000000017941 */ /* 0x000fea0003800000 */
.L_x_109:
        /* <DEDUP_REMOVED lines=12> */
.L_x_112:
[----:B------:R-:W-:Y:S05]  /*7820*/  BSYNC B1 ;  /* 0x0000000000017941 */ /* 0x000fea0003800000 */
.L_x_111:
        /* <DEDUP_REMOVED lines=12> */
.L_x_114:
[----:B------:R-:W-:Y:S05]  /*78f0*/  BSYNC B1 ;  /* 0x0000000000017941 */ /* 0x000fea0003800000 */
.L_x_113:
        /* <DEDUP_REMOVED lines=12> */
.L_x_116:
[----:B------:R-:W-:Y:S05]  /*79c0*/  BSYNC B1 ;  /* 0x0000000000017941 */ /* 0x000fea0003800000 */
.L_x_115:
        /* <DEDUP_REMOVED lines=12> */
.L_x_118:
[----:B------:R-:W-:Y:S05]  /*7a90*/  BSYNC B1 ;  /* 0x0000000000017941 */ /* 0x000fea0003800000 */
.L_x_117:
        /* <DEDUP_REMOVED lines=12> */
.L_x_120:
[----:B------:R-:W-:Y:S05]  /*7b60*/  BSYNC B1 ;  /* 0x0000000000017941 */ /* 0x000fea0003800000 */
.L_x_119:
        /* <DEDUP_REMOVED lines=12> */
.L_x_122:
[----:B------:R-:W-:Y:S05]  /*7c30*/  BSYNC B1 ;  /* 0x0000000000017941 */ /* 0x000fea0003800000 */
.L_x_121:
        /* <DEDUP_REMOVED lines=12> */
.L_x_124:
[----:B------:R-:W-:Y:S05]  /*7d00*/  BSYNC B1 ;  /* 0x0000000000017941 */ /* 0x000fea0003800000 */
.L_x_123:
        /* <DEDUP_REMOVED lines=12> */
.L_x_126:
[----:B------:R-:W-:Y:S05]  /*7dd0*/  BSYNC B1 ;  /* 0x0000000000017941 */ /* 0x000fea0003800000 */
.L_x_125:
        /* <DEDUP_REMOVED lines=12> */
.L_x_128:
[----:B------:R-:W-:Y:S05]  /*7ea0*/  BSYNC B1 ;  /* 0x0000000000017941 */ /* 0x000fea0003800000 */
.L_x_127:
        /* <DEDUP_REMOVED lines=12> */
.L_x_130:
[----:B------:R-:W-:Y:S05]  /*7f70*/  BSYNC B1 ;  /* 0x0000000000017941 */ /* 0x000fea0003800000 */
.L_x_129:
        /* <DEDUP_REMOVED lines=12> */
.L_x_132:
[----:B------:R-:W-:Y:S05]  /*8040*/  BSYNC B1 ;  /* 0x0000000000017941 */ /* 0x000fea0003800000 */
.L_x_131:
        /* <DEDUP_REMOVED lines=12> */
.L_x_134:
[----:B------:R-:W-:Y:S05]  /*8110*/  BSYNC B1 ;  /* 0x0000000000017941 */ /* 0x000fea0003800000 */
.L_x_133:
        /* <DEDUP_REMOVED lines=12> */
.L_x_136:
[----:B------:R-:W-:Y:S05]  /*81e0*/  BSYNC B1 ;  /* 0x0000000000017941 */ /* 0x000fea0003800000 */
.L_x_135:
        /* <DEDUP_REMOVED lines=12> */
.L_x_138:
[----:B------:R-:W-:Y:S05]  /*82b0*/  BSYNC B1 ;  /* 0x0000000000017941 */ /* 0x000fea0003800000 */
.L_x_137:
        /* <DEDUP_REMOVED lines=12> */
.L_x_140:
[----:B------:R-:W-:Y:S05]  /*8380*/  BSYNC B1 ;  /* 0x0000000000017941 */ /* 0x000fea0003800000 */
.L_x_139:
        /* <DEDUP_REMOVED lines=12> */
.L_x_142:
[----:B------:R-:W-:Y:S05]  /*8450*/  BSYNC B1 ;  /* 0x0000000000017941 */ /* 0x000fea0003800000 */
.L_x_141:
        /* <DEDUP_REMOVED lines=12> */
.L_x_144:
[----:B------:R-:W-:Y:S05]  /*8520*/  BSYNC B1 ;  /* 0x0000000000017941 */ /* 0x000fea0003800000 */
.L_x_143:
        /* <DEDUP_REMOVED lines=12> */
.L_x_146:
[----:B------:R-:W-:Y:S05]  /*85f0*/  BSYNC B1 ;  /* 0x0000000000017941 */ /* 0x000fea0003800000 */
.L_x_145:
        /* <DEDUP_REMOVED lines=12> */
.L_x_148:
[----:B------:R-:W-:Y:S05]  /*86c0*/  BSYNC B1 ;  /* 0x0000000000017941 */ /* 0x000fea0003800000 */
.L_x_147:
        /* <DEDUP_REMOVED lines=12> */
.L_x_150:
[----:B------:R-:W-:Y:S05]  /*8790*/  BSYNC B1 ;  /* 0x0000000000017941 */ /* 0x000fea0003800000 */
.L_x_149:
        /* <DEDUP_REMOVED lines=12> */
.L_x_152:
[----:B------:R-:W-:Y:S05]  /*8860*/  BSYNC B1 ;  /* 0x0000000000017941 */ /* 0x000fea0003800000 */
.L_x_151:
        /* <DEDUP_REMOVED lines=12> */
.L_x_154:
[----:B------:R-:W-:Y:S05]  /*8930*/  BSYNC B1 ;  /* 0x0000000000017941 */ /* 0x000fea0003800000 */
.L_x_153:
        /* <DEDUP_REMOVED lines=12> */
.L_x_156:
[----:B------:R-:W-:Y:S05]  /*8a00*/  BSYNC B1 ;  /* 0x0000000000017941 */ /* 0x000fea0003800000 */
.L_x_155:
        /* <DEDUP_REMOVED lines=12> */
.L_x_158:
[----:B------:R-:W-:Y:S05]  /*8ad0*/  BSYNC B1 ;  /* 0x0000000000017941 */ /* 0x000fea0003800000 */
.L_x_157:
        /* <DEDUP_REMOVED lines=12> */
.L_x_160:
[----:B------:R-:W-:Y:S05]  /*8ba0*/  BSYNC B1 ;  /* 0x0000000000017941 */ /* 0x000fea0003800000 */
.L_x_159:
        /* <DEDUP_REMOVED lines=12> */
.L_x_162:
[----:B------:R-:W-:Y:S05]  /*8c70*/  BSYNC B1 ;  /* 0x0000000000017941 */ /* 0x000fea0003800000 */
.L_x_161:
        /* <DEDUP_REMOVED lines=12> */
.L_x_164:
[----:B------:R-:W-:Y:S05]  /*8d40*/  BSYNC B1 ;  /* 0x0000000000017941 */ /* 0x000fea0003800000 */
.L_x_163:
        /* <DEDUP_REMOVED lines=12> */
.L_x_166:
[----:B------:R-:W-:Y:S05]  /*8e10*/  BSYNC B1 ;  /* 0x0000000000017941 */ /* 0x000fea0003800000 */
.L_x_165:
        /* <DEDUP_REMOVED lines=12> */
.L_x_168:
[----:B------:R-:W-:Y:S05]  /*8ee0*/  BSYNC B1 ;  /* 0x0000000000017941 */ /* 0x000fea0003800000 */
.L_x_167:
        /* <DEDUP_REMOVED lines=12> */
.L_x_170:
[----:B------:R-:W-:Y:S05]  /*8fb0*/  BSYNC B1 ;  /* 0x0000000000017941 */ /* 0x000fea0003800000 */
.L_x_169:
        /* <DEDUP_REMOVED lines=12> */
.L_x_172:
[----:B------:R-:W-:Y:S05]  /*9080*/  BSYNC B1 ;  /* 0x0000000000017941 */ /* 0x000fea0003800000 */
.L_x_171:
        /* <DEDUP_REMOVED lines=12> */
.L_x_174:
[----:B------:R-:W-:Y:S05]  /*9150*/  BSYNC B1 ;  /* 0x0000000000017941 */ /* 0x000fea0003800000 */
.L_x_173:
        /* <DEDUP_REMOVED lines=12> */
.L_x_176:
[----:B------:R-:W-:Y:S05]  /*9220*/  BSYNC B1 ;  /* 0x0000000000017941 */ /* 0x000fea0003800000 */
.L_x_175:
        /* <DEDUP_REMOVED lines=12> */
.L_x_178:
[----:B------:R-:W-:Y:S05]  /*92f0*/  BSYNC B1 ;  /* 0x0000000000017941 */ /* 0x000fea0003800000 */
.L_x_177:
        /* <DEDUP_REMOVED lines=12> */
.L_x_180:
[----:B------:R-:W-:Y:S05]  /*93c0*/  BSYNC B1 ;  /* 0x0000000000017941 */ /* 0x000fea0003800000 */
.L_x_179:
        /* <DEDUP_REMOVED lines=12> */
.L_x_182:
[----:B------:R-:W-:Y:S05]  /*9490*/  BSYNC B1 ;  /* 0x0000000000017941 */ /* 0x000fea0003800000 */
.L_x_181:
        /* <DEDUP_REMOVED lines=12> */
.L_x_184:
[----:B------:R-:W-:Y:S05]  /*9560*/  BSYNC B1 ;  /* 0x0000000000017941 */ /* 0x000fea0003800000 */
.L_x_183:
        /* <DEDUP_REMOVED lines=12> */
.L_x_186:
[----:B------:R-:W-:Y:S05]  /*9630*/  BSYNC B1 ;  /* 0x0000000000017941 */ /* 0x000fea0003800000 */
.L_x_185:
        /* <DEDUP_REMOVED lines=12> */
.L_x_188:
[----:B------:R-:W-:Y:S05]  /*9700*/  BSYNC B1 ;  /* 0x0000000000017941 */ /* 0x000fea0003800000 */
.L_x_187:
        /* <DEDUP_REMOVED lines=12> */
.L_x_190:
[----:B------:R-:W-:Y:S05]  /*97d0*/  BSYNC B1 ;  /* 0x0000000000017941 */ /* 0x000fea0003800000 */
.L_x_189:
        /* <DEDUP_REMOVED lines=12> */
.L_x_192:
[----:B------:R-:W-:Y:S05]  /*98a0*/  BSYNC B1 ;  /* 0x0000000000017941 */ /* 0x000fea0003800000 */
.L_x_191:
[----:B-----5:R-:W-:Y:S01]  /*98b0*/  LOP3.LUT R32, R32, 0xff, RZ, 0xc0, !PT ;  /* 0x000000ff20207812 */ /* 0x020fe200078ec0ff */
[----:B------:R-:W-:Y:S01]  /*98c0*/  BSSY B1, `(.L_x_193) ;  /* 0x000000b000017945 */ /* 0x000fe20003800000 */
[----:B------:R-:W-:Y:S02]  /*98d0*/  ISETP.LT.OR P4, PT, R35, 0x99, !P1 ;  /* 0x000000992300780c */ /* 0x000fe40004f81670 */
[----:B------:R-:W-:-:S05]  /*98e0*/  F2FP.F16.E4M3.UNPACK_B R32, R32 ;  /* 0x00000020ff20723e */ /* 0x000fca00020006ff */
[----:B------:R-:W-:-:S05]  /*98f0*/  HADD2.F32 R32, -RZ, R32.H0_H0 ;  /* 0x20000020ff207230 */ /* 0x000fca0000004100 */
[----:B------:R-:W-:-:S04]  /*9900*/  FMUL R32, R32, UR21 ;  /* 0x0000001520207c20 */ /* 0x000fc80008400000 */
[----:B------:R-:W-:Y:S01]  /*9910*/  FFMA R32, R23, UR20, R32 ;  /* 0x0000001417207c23 */ /* 0x000fe20008000020 */
[----:B------:R-:W-:-:S04]  /*9920*/  PRMT R23, RZ, 0x7610, R23 ;  /* 0x00007610ff177816 */ /* 0x000fc80000000017 */
[----:B--2---:R-:W-:-:S05]  /*9930*/  F2FP.SATFINITE.E4M3.F32.PACK_AB_MERGE_C R33, RZ, R32, RZ ;  /* 0x00000020ff21723e */ /* 0x004fca00048070ff */
[----:B------:R2:W-:Y:S01]  /*9940*/  @!P3 STG.E.U8 desc[UR18][R24.64+0x99], R33 ;  /* 0x000099211800b986 */ /* 0x0005e2000c101112 */
[----:B------:R-:W-:Y:S05]  /*9950*/  @P4 BRA `(.L_x_194) ;  /* 0x0000000000044947 */ /* 0x000fea0003800000 */
[----:B------:R0:W5:Y:S02]  /*9960*/  LDG.E.U8 R23, desc[UR18][R30.64+0x98] ;  /* 0x000098121e177981 */ /* 0x000164000c1e1100 */
.L_x_194:
[----:B------:R-:W-:Y:S05]  /*9970*/  BSYNC B1 ;  /* 0x0000000000017941 */ /* 0x000fea0003800000 */
.L_x_193:
        /* <DEDUP_REMOVED lines=8> */
[----:B------:R-:W-:-:S05]  /*9a00*/  F2FP.SATFINITE.E4M3.F32.PACK_AB_MERGE_C R23, RZ, R23, RZ ;  /* 0x00000017ff17723e */ /* 0x000fca00048070ff */
[----:B------:R0:W-:Y:S01]  /*9a10*/  @!P4 STG.E.U8 desc[UR18][R26.64+0x98], R23 ;  /* 0x000098171a00c986 */ /* 0x0001e2000c101112 */
[----:B------:R-:W-:Y:S05]  /*9a20*/  @P3 BRA `(.L_x_196) ;  /* 0x0000000000043947 */ /* 0x000fea0003800000 */
[----:B------:R0:W5:Y:S02]  /*9a30*/  LDG.E.U8 R22, desc[UR18][R30.64+0x99] ;  /* 0x000099121e167981 */ /* 0x000164000c1e1100 */
.L_x_196:
[----:B------:R-:W-:Y:S05]  /*9a40*/  BSYNC B1 ;  /* 0x0000000000017941 */ /* 0x000fea0003800000 */
.L_x_195:
        /* <DEDUP_REMOVED lines=8> */
[----:B0-----:R-:W-:-:S05]  /*9ad0*/  F2FP.SATFINITE.E4M3.F32.PACK_AB_MERGE_C R23, RZ, R22, RZ ;  /* 0x00000016ff17723e */ /* 0x001fca00048070ff */
[----:B------:R0:W-:Y:S01]  /*9ae0*/  @!P3 STG.E.U8 desc[UR18][R26.64+0x99], R23 ;  /* 0x000099171a00b986 */ /* 0x0001e2000c101112 */
[----:B------:R-:W-:Y:S05]  /*9af0*/  @P4 BRA `(.L_x_198) ;  /* 0x0000000000044947 */ /* 0x000fea0003800000 */
[----:B------:R0:W5:Y:S02]  /*9b00*/  LDG.E.U8 R21, desc[UR18][R28.64+0xa0] ;  /* 0x0000a0121c157981 */ /* 0x000164000c1e1100 */
.L_x_198:
[----:B------:R-:W-:Y:S05]  /*9b10*/  BSYNC B1 ;  /* 0x0000000000017941 */ /* 0x000fea0003800000 */
.L_x_197:
        /* <DEDUP_REMOVED lines=12> */
.L_x_200:
[----:B------:R-:W-:Y:S05]  /*9be0*/  BSYNC B1 ;  /* 0x0000000000017941 */ /* 0x000fea0003800000 */
.L_x_199:
        /* <DEDUP_REMOVED lines=12> */
.L_x_202:
[----:B------:R-:W-:Y:S05]  /*9cb0*/  BSYNC B1 ;  /* 0x0000000000017941 */ /* 0x000fea0003800000 */
.L_x_201:
        /* <DEDUP_REMOVED lines=12> */
.L_x_204:
[----:B------:R-:W-:Y:S05]  /*9d80*/  BSYNC B1 ;  /* 0x0000000000017941 */ /* 0x000fea0003800000 */
.L_x_203:
        /* <DEDUP_REMOVED lines=12> */
.L_x_206:
[----:B------:R-:W-:Y:S05]  /*9e50*/  BSYNC B1 ;  /* 0x0000000000017941 */ /* 0x000fea0003800000 */
.L_x_205:
        /* <DEDUP_REMOVED lines=12> */
.L_x_208:
[----:B------:R-:W-:Y:S05]  /*9f20*/  BSYNC B1 ;  /* 0x0000000000017941 */ /* 0x000fea0003800000 */
.L_x_207:
        /* <DEDUP_REMOVED lines=12> */
.L_x_210:
[----:B------:R-:W-:Y:S05]  /*9ff0*/  BSYNC B1 ;  /* 0x0000000000017941 */ /* 0x000fea0003800000 */
.L_x_209:
        /* <DEDUP_REMOVED lines=12> */
.L_x_212:
[----:B------:R-:W-:Y:S05]  /*a0c0*/  BSYNC B1 ;  /* 0x0000000000017941 */ /* 0x000fea0003800000 */
.L_x_211:
        /* <DEDUP_REMOVED lines=12> */
.L_x_214:
[----:B------:R-:W-:Y:S05]  /*a190*/  BSYNC B1 ;  /* 0x0000000000017941 */ /* 0x000fea0003800000 */
.L_x_213:
        /* <DEDUP_REMOVED lines=12> */
.L_x_216:
[----:B------:R-:W-:Y:S05]  /*a260*/  BSYNC B1 ;  /* 0x0000000000017941 */ /* 0x000fea0003800000 */
.L_x_215:
        /* <DEDUP_REMOVED lines=12> */
.L_x_218:
[----:B------:R-:W-:Y:S05]  /*a330*/  BSYNC B1 ;  /* 0x0000000000017941 */ /* 0x000fea0003800000 */
.L_x_217:
        /* <DEDUP_REMOVED lines=12> */
.L_x_220:
[----:B------:R-:W-:Y:S05]  /*a400*/  BSYNC B1 ;  /* 0x0000000000017941 */ /* 0x000fea0003800000 */
.L_x_219:
        /* <DEDUP_REMOVED lines=12> */
.L_x_222:
[----:B------:R-:W-:Y:S05]  /*a4d0*/  BSYNC B1 ;  /* 0x0000000000017941 */ /* 0x000fea0003800000 */
.L_x_221:
        /* <DEDUP_REMOVED lines=12> */
.L_x_224:
[----:B------:R-:W-:Y:S05]  /*a5a0*/  BSYNC B1 ;  /* 0x0000000000017941 */ /* 0x000fea0003800000 */
.L_x_223:
        /* <DEDUP_REMOVED lines=12> */
.L_x_226:
[----:B------:R-:W-:Y:S05]  /*a670*/  BSYNC B1 ;  /* 0x0000000000017941 */ /* 0x000fea0003800000 */
.L_x_225:
        /* <DEDUP_REMOVED lines=12> */
.L_x_228:
[----:B------:R-:W-:Y:S05]  /*a740*/  BSYNC B1 ;  /* 0x0000000000017941 */ /* 0x000fea0003800000 */
.L_x_227:
        /* <DEDUP_REMOVED lines=12> */
.L_x_230:
[----:B------:R-:W-:Y:S05]  /*a810*/  BSYNC B1 ;  /* 0x0000000000017941 */ /* 0x000fea0003800000 */
.L_x_229:
        /* <DEDUP_REMOVED lines=12> */
.L_x_232:
[----:B------:R-:W-:Y:S05]  /*a8e0*/  BSYNC B1 ;  /* 0x0000000000017941 */ /* 0x000fea0003800000 */
.L_x_231:
        /* <DEDUP_REMOVED lines=12> */
.L_x_234:
[----:B------:R-:W-:Y:S05]  /*a9b0*/  BSYNC B1 ;  /* 0x0000000000017941 */ /* 0x000fea0003800000 */
.L_x_233:
        /* <DEDUP_REMOVED lines=12> */
.L_x_236:
[----:B------:R-:W-:Y:S05]  /*aa80*/  BSYNC B1 ;  /* 0x0000000000017941 */ /* 0x000fea0003800000 */
.L_x_235:
[----:B-----5:R-:W-:Y:S01]  /*aa90*/  LOP3.LUT R2, R2, 0xff, RZ, 0xc0, !PT ;  /* 0x000000ff02027812 */ /* 0x020fe200078ec0ff */
[----:B------:R-:W-:Y:S01]  /*aaa0*/  BSSY B1, `(.L_x_237) ;  /* 0x000000b000017945 */ /* 0x000fe20003800000 */
[----:B------:R-:W-:Y:S02]  /*aab0*/  ISETP.LT.OR P4, PT, R35, 0xc9, !P0 ;  /* 0x000000c92300780c */ /* 0x000fe40004781670 */
[----:B------:R-:W-:-:S05]  /*aac0*/  F2FP.F16.E4M3.UNPACK_B R2, R2 ;  /* 0x00000002ff02723e */ /* 0x000fca00020006ff */
[----:B------:R-:W-:-:S05]  /*aad0*/  HADD2.F32 R2, -RZ, R2.H0_H0 ;  /* 0x20000002ff027230 */ /* 0x000fca0000004100 */
[----:B0-----:R-:W-:-:S04]  /*aae0*/  FMUL R3, R2, UR21 ;  /* 0x0000001502037c20 */ /* 0x001fc80008400000 */
[----:B------:R-:W-:Y:S01]  /*aaf0*/  FFMA R3, R0, UR20, R3 ;  /* 0x0000001400037c23 */ /* 0x000fe20008000003 */
[----:B------:R-:W-:-:S04]  /*ab00*/  PRMT R0, RZ, 0x7610, R0 ;  /* 0x00007610ff007816 */ /* 0x000fc80000000000 */
[----:B------:R-:W-:-:S05]  /*ab10*/  F2FP.SATFINITE.E4M3.F32.PACK_AB_MERGE_C R3, RZ, R3, RZ ;  /* 0x00000003ff03723e */ /* 0x000fca00048070ff */
[----:B------:R0:W-:Y:S01]  /*ab20*/  @!P3 STG.E.U8 desc[UR18][R26.64+0xc1], R3 ;  /* 0x0000c1031a00b986 */ /* 0x0001e2000c101112 */
[----:B------:R-:W-:Y:S05]  /*ab30*/  @P4 BRA `(.L_x_238) ;  /* 0x0000000000044947 */ /* 0x000fea0003800000 */
[----:B------:R0:W5:Y:S02]  /*ab40*/  LDG.E.U8 R0, desc[UR18][R28.64+0xc8] ;  /* 0x0000c8121c007981 */ /* 0x000164000c1e1100 */
.L_x_238:
[----:B------:R-:W-:Y:S05]  /*ab50*/  BSYNC B1 ;  /* 0x0000000000017941 */ /* 0x000fea0003800000 */
.L_x_237:
[----:B------:R-:W2:Y:S01]  /*ab60*/  LDL.LU R2, [R1] ;  /* 0x0000000001027983 */ /* 0x000ea20000300800 */
[----:B-----5:R-:W-:Y:S01]  /*ab70*/  LOP3.LUT R0, R0, 0xff, RZ, 0xc0, !PT ;  /* 0x000000ff00007812 */ /* 0x020fe200078ec0ff */
[----:B------:R-:W-:Y:S01]  /*ab80*/  BSSY B1, `(.L_x_239) ;  /* 0x000000b000017945 */ /* 0x000fe20003800000 */
[----:B------:R-:W-:Y:S02]  /*ab90*/  ISETP.LT.OR P3, PT, R35, 0xca, !P0 ;  /* 0x000000ca2300780c */ /* 0x000fe40004761670 */
[----:B------:R-:W-:-:S05]  /*aba0*/  F2FP.F16.E4M3.UNPACK_B R0, R0 ;  /* 0x00000000ff00723e */ /* 0x000fca00020006ff */
[----:B------:R-:W-:-:S05]  /*abb0*/  HADD2.F32 R0, -RZ, R0.H0_H0 ;  /* 0x20000000ff007230 */ /* 0x000fca0000004100 */
[----:B------:R-:W-:-:S04]  /*abc0*/  FMUL R0, R0, UR21 ;  /* 0x0000001500007c20 */ /* 0x000fc80008400000 */
[----:B--2---:R-:W-:-:S05]  /*abd0*/  FFMA R0, R2, UR20, R0 ;  /* 0x0000001402007c23 */ /* 0x004fca0008000000 */
[----:B0-----:R-:W-:Y:S02]  /*abe0*/  F2FP.SATFINITE.E4M3.F32.PACK_AB_MERGE_C R3, RZ, R0, RZ ;  /* 0x00000000ff03723e */ /* 0x001fe400048070ff */
[----:B------:R-:W-:-:S03]  /*abf0*/  PRMT R0, RZ, 0x7610, R0 ;  /* 0x00007610ff007816 */ /* 0x000fc60000000000 */
[----:B------:R0:W-:Y:S01]  /*ac00*/  @!P4 STG.E.U8 desc[UR18][R24.64+0xc8], R3 ;  /* 0x0000c8031800c986 */ /* 0x0001e2000c101112 */
[----:B------:R-:W-:Y:S05]  /*ac10*/  @P3 BRA `(.L_x_240) ;  /* 0x0000000000043947 */ /* 0x000fea0003800000 */
[----:B------:R2:W5:Y:S02]  /*ac20*/  LDG.E.U8 R0, desc[UR18][R28.64+0xc9] ;  /* 0x0000c9121c007981 */ /* 0x000564000c1e1100 */
.L_x_240:
[----:B------:R-:W-:Y:S05]  /*ac30*/  BSYNC B1 ;  /* 0x0000000000017941 */ /* 0x000fea0003800000 */
.L_x_239:
[----:B------:R-:W3:Y:S01]  /*ac40*/  LDL.LU R2, [R1+0x4] ;  /* 0x0000040001027983 */ /* 0x000ee20000300800 */
[----:B-----5:R-:W-:Y:S01]  /*ac50*/  LOP3.LUT R0, R0, 0xff, RZ, 0xc0, !PT ;  /* 0x000000ff00007812 */ /* 0x020fe200078ec0ff */
[----:B------:R-:W-:Y:S01]  /*ac60*/  BSSY B1, `(.L_x_241) ;  /* 0x000000b000017945 */ /* 0x000fe20003800000 */
[----:B------:R-:W-:Y:S02]  /*ac70*/  ISETP.LT.OR P4, PT, R35, 0xc9, !P1 ;  /* 0x000000c92300780c */ /* 0x000fe40004f81670 */
[----:B------:R-:W-:-:S05]  /*ac80*/  F2FP.F16.E4M3.UNPACK_B R0, R0 ;  /* 0x00000000ff00723e */ /* 0x000fca00020006ff */
[----:B------:R-:W-:-:S05]  /*ac90*/  HADD2.F32 R0, -RZ, R0.H0_H0 ;  /* 0x20000000ff007230 */ /* 0x000fca0000004100 */
[----:B------:R-:W-:-:S04]  /*aca0*/  FMUL R0, R0, UR21 ;  /* 0x0000001500007c20 */ /* 0x000fc80008400000 */
[----:B---3--:R-:W-:-:S05]  /*acb0*/  FFMA R0, R2, UR20, R0 ;  /* 0x0000001402007c23 */ /* 0x008fca0008000000 */
[----:B0-----:R-:W-:Y:S02]  /*acc0*/  F2FP.SATFINITE.E4M3.F32.PACK_AB_MERGE_C R3, RZ, R0, RZ ;  /* 0x00000000ff03723e */ /* 0x001fe400048070ff */
[----:B------:R-:W-:-:S03]  /*acd0*/  PRMT R0, RZ, 0x7610, R0 ;  /* 0x00007610ff007816 */ /* 0x000fc60000000000 */
[----:B------:R0:W-:Y:S01]  /*ace0*/  @!P3 STG.E.U8 desc[UR18][R24.64+0xc9], R3 ;  /* 0x0000c9031800b986 */ /* 0x0001e2000c101112 */
[----:B------:R-:W-:Y:S05]  /*acf0*/  @P4 BRA `(.L_x_242) ;  /* 0x0000000000044947 */ /* 0x000fea0003800000 */
[----:B------:R3:W5:Y:S02]  /*ad00*/  LDG.E.U8 R0, desc[UR18][R30.64+0xc8] ;  /* 0x0000c8121e007981 */ /* 0x000764000c1e1100 */
.L_x_242:
[----:B------:R-:W-:Y:S05]  /*ad10*/  BSYNC B1 ;  /* 0x0000000000017941 */ /* 0x000fea0003800000 */
.L_x_241:
[----:B------:R-:W2:Y:S01]  /*ad20*/  LDL.LU R2, [R1+0x8] ;  /* 0x0000080001027983 */ /* 0x000ea20000300800 */
        /* <DEDUP_REMOVED lines=12> */
.L_x_244:
[----:B------:R-:W-:Y:S05]  /*adf0*/  BSYNC B1 ;  /* 0x0000000000017941 */ /* 0x000fea0003800000 */
.L_x_243:
        /* <DEDUP_REMOVED lines=13> */
.L_x_246:
[----:B------:R-:W-:Y:S05]  /*aed0*/  BSYNC B1 ;  /* 0x0000000000017941 */ /* 0x000fea0003800000 */
.L_x_245:
        /* <DEDUP_REMOVED lines=13> */
.L_x_248:
[----:B------:R-:W-:Y:S05]  /*afb0*/  BSYNC B1 ;  /* 0x0000000000017941 */ /* 0x000fea0003800000 */
.L_x_247:
        /* <DEDUP_REMOVED lines=13> */
.L_x_250:
[----:B------:R-:W-:Y:S05]  /*b090*/  BSYNC B1 ;  /* 0x0000000000017941 */ /* 0x000fea0003800000 */
.L_x_249:
        /* <DEDUP_REMOVED lines=13> */
.L_x_252:
[----:B------:R-:W-:Y:S05]  /*b170*/  BSYNC B1 ;  /* 0x0000000000017941 */ /* 0x000fea0003800000 */
.L_x_251:
        /* <DEDUP_REMOVED lines=13> */
.L_x_254:
[----:B------:R-:W-:Y:S05]  /*b250*/  BSYNC B1 ;  /* 0x0000000000017941 */ /* 0x000fea0003800000 */
.L_x_253:
        /* <DEDUP_REMOVED lines=13> */
.L_x_256:
[----:B------:R-:W-:Y:S05]  /*b330*/  BSYNC B1 ;  /* 0x0000000000017941 */ /* 0x000fea0003800000 */
.L_x_255:
        /* <DEDUP_REMOVED lines=13> */
.L_x_258:
[----:B------:R-:W-:Y:S05]  /*b410*/  BSYNC B1 ;  /* 0x0000000000017941 */ /* 0x000fea0003800000 */
.L_x_257:
        /* <DEDUP_REMOVED lines=13> */
.L_x_260:
[----:B------:R-:W-:Y:S05]  /*b4f0*/  BSYNC B1 ;  /* 0x0000000000017941 */ /* 0x000fea0003800000 */
.L_x_259:
        /* <DEDUP_REMOVED lines=13> */
.L_x_262:
[----:B------:R-:W-:Y:S05]  /*b5d0*/  BSYNC B1 ;  /* 0x0000000000017941 */ /* 0x000fea0003800000 */
.L_x_261:
        /* <DEDUP_REMOVED lines=13> */
.L_x_264:
[----:B------:R-:W-:Y:S05]  /*b6b0*/  BSYNC B1 ;  /* 0x0000000000017941 */ /* 0x000fea0003800000 */
.L_x_263:
        /* <DEDUP_REMOVED lines=13> */
.L_x_266:
[----:B------:R-:W-:Y:S05]  /*b790*/  BSYNC B1 ;  /* 0x0000000000017941 */ /* 0x000fea0003800000 */
.L_x_265:
        /* <DEDUP_REMOVED lines=13> */
.L_x_268:
[----:B------:R-:W-:Y:S05]  /*b870*/  BSYNC B1 ;  /* 0x0000000000017941 */ /* 0x000fea0003800000 */
.L_x_267:
        /* <DEDUP_REMOVED lines=13> */
.L_x_270:
[----:B------:R-:W-:Y:S05]  /*b950*/  BSYNC B1 ;  /* 0x0000000000017941 */ /* 0x000fea0003800000 */
.L_x_269:
        /* <DEDUP_REMOVED lines=13> */
.L_x_272:
[----:B------:R-:W-:Y:S05]  /*ba30*/  BSYNC B1 ;  /* 0x0000000000017941 */ /* 0x000fea0003800000 */
.L_x_271:
        /* <DEDUP_REMOVED lines=13> */
.L_x_274:
[----:B------:R-:W-:Y:S05]  /*bb10*/  BSYNC B1 ;  /* 0x0000000000017941 */ /* 0x000fea0003800000 */
.L_x_273:
        /* <DEDUP_REMOVED lines=13> */
.L_x_276:
[----:B------:R-:W-:Y:S05]  /*bbf0*/  BSYNC B1 ;  /* 0x0000000000017941 */ /* 0x000fea0003800000 */
.L_x_275:
        /* <DEDUP_REMOVED lines=13> */
.L_x_278:
[----:B------:R-:W-:Y:S05]  /*bcd0*/  BSYNC B1 ;  /* 0x0000000000017941 */ /* 0x000fea0003800000 */
.L_x_277:
        /* <DEDUP_REMOVED lines=13> */
.L_x_280:
[----:B------:R-:W-:Y:S05]  /*bdb0*/  BSYNC B1 ;  /* 0x0000000000017941 */ /* 0x000fea0003800000 */
.L_x_279:
        /* <DEDUP_REMOVED lines=13> */
.L_x_282:
[----:B------:R-:W-:Y:S05]  /*be90*/  BSYNC B1 ;  /* 0x0000000000017941 */ /* 0x000fea0003800000 */
.L_x_281:
        /* <DEDUP_REMOVED lines=13> */
.L_x_284:
[----:B------:R-:W-:Y:S05]  /*bf70*/  BSYNC B1 ;  /* 0x0000000000017941 */ /* 0x000fea0003800000 */
.L_x_283:
        /* <DEDUP_REMOVED lines=13> */
.L_x_286:
[----:B------:R-:W-:Y:S05]  /*c050*/  BSYNC B1 ;  /* 0x0000000000017941 */ /* 0x000fea0003800000 */
.L_x_285:
        /* <DEDUP_REMOVED lines=13> */
.L_x_288:
[----:B------:R-:W-:Y:S05]  /*c130*/  BSYNC B1 ;  /* 0x0000000000017941 */ /* 0x000fea0003800000 */
.L_x_287:
        /* <DEDUP_REMOVED lines=13> */
.L_x_290:
[----:B------:R-:W-:Y:S05]  /*c210*/  BSYNC B1 ;  /* 0x0000000000017941 */ /* 0x000fea0003800000 */
.L_x_289:
        /* <DEDUP_REMOVED lines=13> */
.L_x_292:
[----:B------:R-:W-:Y:S05]  /*c2f0*/  BSYNC B1 ;  /* 0x0000000000017941 */ /* 0x000fea0003800000 */
.L_x_291:
[----:B------:R-:W-:Y:S05]  /*c300*/  @P1 BRA `(.L_x_293) ;  /* 0x00000020009c1947 */ /* 0x000fea0003800000 */
[----:B------:R-:W2:Y:S01]  /*c310*/  LDL.LU R2, [R1+0x6c] ;  /* 0x00006c0001027983 */ /* 0x000ea20000300800 */
[----:B-----5:R-:W-:-:S04]  /*c320*/  LOP3.LUT R0, R0, 0xff, RZ, 0xc0, !PT ;  /* 0x000000ff00007812 */ /* 0x020fc800078ec0ff */
[----:B------:R-:W-:-:S05]  /*c330*/  F2FP.F16.E4M3.UNPACK_B R0, R0 ;  /* 0x00000000ff00723e */ /* 0x000fca00020006ff */
[----:B------:R-:W-:-:S05]  /*c340*/  HADD2.F32 R0, -RZ, R0.H0_H0 ;  /* 0x20000000ff007230 */ /* 0x000fca0000004100 */
[----:B------:R-:W-:-:S04]  /*c350*/  FMUL R0, R0, UR21 ;  /* 0x0000001500007c20 */ /* 0x000fc80008400000 */
[----:B--2---:R-:W-:-:S05]  /*c360*/  FFMA R0, R2, UR20, R0 ;  /* 0x0000001402007c23 */ /* 0x004fca0008000000 */
[----:B0-----:R-:W-:-:S05]  /*c370*/  F2FP.SATFINITE.E4M3.F32.PACK_AB_MERGE_C R3, RZ, R0, RZ ;  /* 0x00000000ff03723e */ /* 0x001fca00048070ff */
[----:B------:R0:W-:Y:S01]  /*c380*/  STG.E.U8 desc[UR18][R26.64+0xf9], R3 ;  /* 0x0000f9031a007986 */ /* 0x0001e2000c101112 */
[----:B------:R-:W-:Y:S05]  /*c390*/  BRA `(.L_x_293) ;  /* 0x0000002000787947 */ /* 0x000fea0003800000 */
.L_x_36:
[----:B------:R-:W-:Y:S01]  /*c3a0*/  ISETP.GE.AND P1, PT, R38, 0x1, PT ;  /* 0x000000012600780c */ /* 0x000fe20003f26270 */
[----:B------:R-:W-:Y:S01]  /*c3b0*/  FMUL R228, R228, UR20 ;  /* 0x00000014e4e47c20 */ /* 0x000fe20008400000 */
[----:B------:R-:W-:Y:S01]  /*c3c0*/  FMUL R227, R227, UR20 ;  /* 0x00000014e3e37c20 */ /* 0x000fe20008400000 */
[----:B------:R-:W-:Y:S01]  /*c3d0*/  ISETP.GE.AND P0, PT, R38, 0x9, PT ;  /* 0x000000092600780c */ /* 0x000fe20003f06270 */
[----:B------:R-:W-:Y:S01]  /*c3e0*/  FMUL R226, R226, UR20 ;  /* 0x00000014e2e27c20 */ /* 0x000fe20008400000 */
[C---:B------:R-:W-:Y:S02]  /*c3f0*/  ISETP.LT.OR P4, PT, R35.reuse, 0x1, !P1 ;  /* 0x000000012300780c */ /* 0x040fe40004f81670 */
[----:B------:R-:W-:Y:S02]  /*c400*/  ISETP.LT.OR P5, PT, R35, 0x2, !P1 ;  /* 0x000000022300780c */ /* 0x000fe40004fa1670 */
[----:B------:R-:W-:Y:S02]  /*c410*/  F2FP.SATFINITE.E4M3.F32.PACK_AB_MERGE_C R29, RZ, R228, RZ ;  /* 0x000000e4ff1d723e */ /* 0x000fe400048070ff */
[----:B------:R-:W-:-:S02]  /*c420*/  F2FP.SATFINITE.E4M3.F32.PACK_AB_MERGE_C R227, RZ, R227, RZ ;  /* 0x000000e3ffe3723e */ /* 0x000fc400048070ff */
[----:B------:R-:W-:Y:S01]  /*c430*/  ISETP.LT.OR P3, PT, R35, 0x1, !P0 ;  /* 0x000000012300780c */ /* 0x000fe20004761670 */
[----:B------:R-:W-:-:S04]  /*c440*/  FMUL R225, R225, UR20 ;  /* 0x00000014e1e17c20 */ /* 0x000fc80008400000 */
[----:B------:R0:W-:Y:S01]  /*c450*/  @!P4 STG.E.U8 desc[UR18][R24.64], R29 ;  /* 0x0000001d1800c986 */ /* 0x0001e2000c101112 */
[----:B------:R-:W-:-:S03]  /*c460*/  ISETP.LT.OR P4, PT, R35, 0x2, !P0 ;  /* 0x000000022300780c */ /* 0x000fc60004781670 */
[----:B------:R2:W-:Y:S01]  /*c470*/  @!P5 STG.E.U8 desc[UR18][R24.64+0x1], R227 ;  /* 0x000001e31800d986 */ /* 0x0005e2000c101112 */
[C---:B------:R-:W-:Y:S01]  /*c480*/  ISETP.LT.OR P5, PT, R35.reuse, 0x9, !P1 ;  /* 0x000000092300780c */ /* 0x040fe20004fa1670 */
[----:B------:R-:W-:Y:S01]  /*c490*/  FMUL R224, R224, UR20 ;  /* 0x00000014e0e07c20 */ /* 0x000fe20008400000 */
[----:B------:R-:W-:Y:S01]  /*c4a0*/  ISETP.LT.OR P6, PT, R35, 0xa, !P1 ;  /* 0x0000000a2300780c */ /* 0x000fe20004fc1670 */
[----:B------:R-:W-:Y:S01]  /*c4b0*/  FMUL R223, R223, UR20 ;  /* 0x00000014dfdf7c20 */ /* 0x000fe20008400000 */
[----:B------:R-:W-:Y:S02]  /*c4c0*/  F2FP.SATFINITE.E4M3.F32.PACK_AB_MERGE_C R31, RZ, R226, RZ ;  /* 0x000000e2ff1f723e */ /* 0x000fe400048070ff */
[----:B------:R-:W-:Y:S02]  /*c4d0*/  F2FP.SATFINITE.E4M3.F32.PACK_AB_MERGE_C R225, RZ, R225, RZ ;  /* 0x000000e1ffe1723e */ /* 0x000fe400048070ff */
[----:B0-----:R-:W-:Y:S01]  /*c4e0*/  F2FP.SATFINITE.E4M3.F32.PACK_AB_MERGE_C R29, RZ, R224, RZ ;  /* 0x000000e0ff1d723e */ /* 0x001fe200048070ff */
[----:B------:R-:W-:Y:S01]  /*c4f0*/  @!P3 STG.E.U8 desc[UR18][R26.64], R31 ;  /* 0x0000001f1a00b986 */ /* 0x000fe2000c101112 */
[----:B------:R-:W-:-:S02]  /*c500*/  F2FP.SATFINITE.E4M3.F32.PACK_AB_MERGE_C R223, RZ, R223, RZ ;  /* 0x000000dfffdf723e */ /* 0x000fc400048070ff */
[C---:B------:R-:W-:Y:S01]  /*c510*/  ISETP.LT.OR P3, PT, R35.reuse, 0x9, !P0 ;  /* 0x000000092300780c */ /* 0x040fe20004761670 */
[----:B------:R-:W-:Y:S01]  /*c520*/  @!P4 STG.E.U8 desc[UR18][R26.64+0x1], R225 ;  /* 0x000001e11a00c986 */ /* 0x000fe2000c101112 */
[----:B------:R-:W-:-:S03]  /*c530*/  ISETP.LT.OR P4, PT, R35, 0xa, !P0 ;  /* 0x0000000a2300780c */ /* 0x000fc60004781670 */
[----:B------:R0:W-:Y:S01]  /*c540*/  @!P5 STG.E.U8 desc[UR18][R24.64+0x8], R29 ;  /* 0x0000081d1800d986 */ /* 0x0001e2000c101112 */
[----:B------:R-:W-:Y:S01]  /*c550*/  ISETP.LT.OR P5, PT, R35, 0x11, !P1 ;  /* 0x000000112300780c */ /* 0x000fe20004fa1670 */
[----:B------:R-:W-:Y:S01]  /*c560*/  FMUL R222, R222, UR20 ;  /* 0x00000014dede7c20 */ /* 0x000fe20008400000 */
[----:B------:R-:W-:Y:S01]  /*c570*/  FMUL R221, R221, UR20 ;  /* 0x00000014dddd7c20 */ /* 0x000fe20008400000 */
[----:B------:R-:W-:Y:S01]  /*c580*/  FMUL R220, R220, UR20 ;  /* 0x00000014dcdc7c20 */ /* 0x000fe20008400000 */
[----:B------:R-:W-:Y:S01]  /*c590*/  @!P6 STG.E.U8 desc[UR18][R24.64+0x9], R223 ;  /* 0x000009df1800e986 */ /* 0x000fe2000c101112 */
[----:B------:R-:W-:Y:S01]  /*c5a0*/  ISETP.LT.OR P6, PT, R35, 0x12, !P1 ;  /* 0x000000122300780c */ /* 0x000fe20004fc1670 */
[----:B------:R-:W-:Y:S01]  /*c5b0*/  FMUL R219, R219, UR20 ;  /* 0x00000014dbdb7c20 */ /* 0x000fe20008400000 */
[----:B------:R-:W-:Y:S01]  /*c5c0*/  F2FP.SATFINITE.E4M3.F32.PACK_AB_MERGE_C R33, RZ, R222, RZ ;  /* 0x000000deff21723e */ /* 0x000fe200048070ff */
[----:B--2---:R-:W2:Y:S01]  /*c5d0*/  LDL.LU R227, [R1+0x8] ;  /* 0x0000080001e37983 */ /* 0x004ea20000300800 */
[----:B------:R-:W-:-:S02]  /*c5e0*/  F2FP.SATFINITE.E4M3.F32.PACK_AB_MERGE_C R221, RZ, R221, RZ ;  /* 0x000000ddffdd723e */ /* 0x000fc400048070ff */
[----:B0-----:R-:W-:Y:S01]  /*c5f0*/  F2FP.SATFINITE.E4M3.F32.PACK_AB_MERGE_C R29, RZ, R220, RZ ;  /* 0x000000dcff1d723e */ /* 0x001fe200048070ff */
[----:B------:R-:W3:Y:S04]  /*c600*/  LDL.LU R226, [R1+0x4] ;  /* 0x0000040001e27983 */ /* 0x000ee80000300800 */
[----:B------:R-:W4:Y:S01]  /*c610*/  LDL.LU R224, [R1] ;  /* 0x0000000001e07983 */ /* 0x000f220000300800 */
[----:B------:R-:W-:-:S03]  /*c620*/  F2FP.SATFINITE.E4M3.F32.PACK_AB_MERGE_C R219, RZ, R219, RZ ;  /* 0x000000dbffdb723e */ /* 0x000fc600048070ff */
[----:B------:R-:W-:Y:S01]  /*c630*/  @!P3 STG.E.U8 desc[UR18][R26.64+0x8], R33 ;  /* 0x000008211a00b986 */ /* 0x000fe2000c101112 */
[----:B------:R-:W-:-:S03]  /*c640*/  ISETP.LT.OR P3, PT, R35, 0x11, !P0 ;  /* 0x000000112300780c */ /* 0x000fc60004761670 */
        /* <DEDUP_REMOVED lines=11> */
[----:B------:R-:W-:Y:S01]  /*c700*/  FMUL R214, R214, UR20 ;  /* 0x00000014d6d67c20 */ /* 0x000fe20008400000 */
[----:B------:R-:W-:Y:S01]  /*c710*/  F2FP.SATFINITE.E4M3.F32.PACK_AB_MERGE_C R217, RZ, R217, RZ ;  /* 0x000000d9ffd9723e */ /* 0x000fe200048070ff */
[----:B------:R-:W-:Y:S01]  /*c720*/  FMUL R213, R213, UR20 ;  /* 0x00000014d5d57c20 */ /* 0x000fe20008400000 */
[----:B0-----:R-:W-:Y:S01]  /*c730*/  F2FP.SATFINITE.E4M3.F32.PACK_AB_MERGE_C R29, RZ, R216, RZ ;  /* 0x000000d8ff1d723e */ /* 0x001fe200048070ff */
[----:B------:R-:W-:Y:S01]  /*c740*/  @!P3 STG.E.U8 desc[UR18][R26.64+0x10], R31 ;  /* 0x0000101f1a00b986 */ /* 0x000fe2000c101112 */
[----:B------:R-:W-:-:S02]  /*c750*/  F2FP.SATFINITE.E4M3.F32.PACK_AB_MERGE_C R215, RZ, R215, RZ ;  /* 0x000000d7ffd7723e */ /* 0x000fc400048070ff */
[C---:B------:R-:W-:Y:S01]  /*c760*/  ISETP.LT.OR P3, PT, R35.reuse, 0x19, !P0 ;  /* 0x000000192300780c */ /* 0x040fe20004761670 */
[----:B------:R-:W-:Y:S01]  /*c770*/  @!P4 STG.E.U8 desc[UR18][R26.64+0x11], R217 ;  /* 0x000011d91a00c986 */ /* 0x000fe2000c101112 */
[----:B------:R-:W-:-:S03]  /*c780*/  ISETP.LT.OR P4, PT, R35, 0x1a, !P0 ;  /* 0x0000001a2300780c */ /* 0x000fc60004781670 */
[----:B------:R0:W-:Y:S01]  /*c790*/  @!P5 STG.E.U8 desc[UR18][R24.64+0x18], R29 ;  /* 0x0000181d1800d986 */ /* 0x0001e2000c101112 */
[C---:B------:R-:W-:Y:S01]  /*c7a0*/  ISETP.LT.OR P5, PT, R35.reuse, 0x21, !P1 ;  /* 0x000000212300780c */ /* 0x040fe20004fa1670 */
[----:B------:R-:W-:Y:S02]  /*c7b0*/  FMUL R212, R212, UR20 ;  /* 0x00000014d4d47c20 */ /* 0x000fe40008400000 */
[----:B------:R-:W-:Y:S01]  /*c7c0*/  @!P6 STG.E.U8 desc[UR18][R24.64+0x19], R215 ;  /* 0x000019d71800e986 */ /* 0x000fe2000c101112 */
[----:B------:R-:W-:Y:S01]  /*c7d0*/  ISETP.LT.OR P6, PT, R35, 0x22, !P1 ;  /* 0x000000222300780c */ /* 0x000fe20004fc1670 */
[----:B------:R-:W-:Y:S01]  /*c7e0*/  FMUL R211, R211, UR20 ;  /* 0x00000014d3d37c20 */ /* 0x000fe20008400000 */
[----:B------:R-:W-:Y:S01]  /*c7f0*/  F2FP.SATFINITE.E4M3.F32.PACK_AB_MERGE_C R33, RZ, R214, RZ ;  /* 0x000000d6ff21723e */ /* 0x000fe200048070ff */
[----:B------:R-:W-:Y:S01]  /*c800*/  FMUL R210, R210, UR20 ;  /* 0x00000014d2d27c20 */ /* 0x000fe20008400000 */
[----:B------:R-:W-:Y:S01]  /*c810*/  F2FP.SATFINITE.E4M3.F32.PACK_AB_MERGE_C R213, RZ, R213, RZ ;  /* 0x000000d5ffd5723e */ /* 0x000fe200048070ff */
[----:B------:R-:W-:Y:S01]  /*c820*/  FMUL R209, R209, UR20 ;  /* 0x00000014d1d17c20 */ /* 0x000fe20008400000 */
        /* <DEDUP_REMOVED lines=8> */
[----:B------:R-:W-:-:S03]  /*c8b0*/  ISETP.LT.OR P5, PT, R35, 0x29, !P1 ;  /* 0x000000292300780c */ /* 0x000fc60004fa1670 */
        /* <DEDUP_REMOVED lines=240> */
[----:B------:R1:W-:Y:S01]  /*d7c0*/  @!P6 STG.E.U8 desc[UR18][R24.64+0x99], R23 ;  /* 0x000099171800e986 */ /* 0x0003e2000c101112 */
        /* <DEDUP_REMOVED lines=11> */
[----:B------:R0:W-:Y:S01]  /*d880*/  @!P4 STG.E.U8 desc[UR18][R26.64+0x99], R21 ;  /* 0x000099151a00c986 */ /* 0x0001e2000c101112 */
[----:B------:R-:W-:-:S03]  /*d890*/  ISETP.LT.OR P4, PT, R35, 0xa2, !P0 ;  /* 0x000000a22300780c */ /* 0x000fc60004781670 */
[----:B------:R-:W-:Y:S01]  /*d8a0*/  @!P5 STG.E.U8 desc[UR18][R24.64+0xa0], R29 ;  /* 0x0000a01d1800d986 */ /* 0x000fe2000c101112 */
[----:B------:R-:W-:-:S03]  /*d8b0*/  ISETP.LT.OR P5, PT, R35, 0xa9, !P1 ;  /* 0x000000a92300780c */ /* 0x000fc60004fa1670 */
[----:B------:R2:W-:Y:S01]  /*d8c0*/  @!P6 STG.E.U8 desc[UR18][R24.64+0xa1], R19 ;  /* 0x0000a1131800e986 */ /* 0x0005e2000c101112 */
[----:B------:R-:W-:Y:S01]  /*d8d0*/  ISETP.LT.OR P6, PT, R35, 0xaa, !P1 ;  /* 0x000000aa2300780c */ /* 0x000fe20004fc1670 */
[----:B------:R-:W-:Y:S01]  /*d8e0*/  FMUL R15, R15, UR20 ;  /* 0x000000140f0f7c20 */ /* 0x000fe20008400000 */
[----:B-1----:R-:W-:Y:S01]  /*d8f0*/  F2FP.SATFINITE.E4M3.F32.PACK_AB_MERGE_C R23, RZ, R18, RZ ;  /* 0x00000012ff17723e */ /* 0x002fe200048070ff */
[----:B------:R-:W-:Y:S01]  /*d900*/  FMUL R14, R14, UR20 ;  /* 0x000000140e0e7c20 */ /* 0x000fe20008400000 */
[----:B------:R-:W-:Y:S01]  /*d910*/  F2FP.SATFINITE.E4M3.F32.PACK_AB_MERGE_C R17, RZ, R17, RZ ;  /* 0x00000011ff11723e */ /* 0x000fe200048070ff */
[----:B------:R-:W-:Y:S01]  /*d920*/  FMUL R13, R13, UR20 ;  /* 0x000000140d0d7c20 */ /* 0x000fe20008400000 */
[----:B0-----:R-:W-:Y:S01]  /*d930*/  F2FP.SATFINITE.E4M3.F32.PACK_AB_MERGE_C R21, RZ, R16, RZ ;  /* 0x00000010ff15723e */ /* 0x001fe200048070ff */
[----:B------:R-:W-:Y:S01]  /*d940*/  @!P3 STG.E.U8 desc[UR18][R26.64+0xa0], R23 ;  /* 0x0000a0171a00b986 */ /* 0x000fe2000c101112 */
[----:B------:R-:W-:Y:S02]  /*d950*/  F2FP.SATFINITE.E4M3.F32.PACK_AB_MERGE_C R15, RZ, R15, RZ ;  /* 0x0000000fff0f723e */ /* 0x000fe400048070ff */
[C---:B------:R-:W-:Y:S01]  /*d960*/  ISETP.LT.OR P3, PT, R35.reuse, 0xa9, !P0 ;  /* 0x000000a92300780c */ /* 0x040fe20004761670 */
[----:B------:R-:W-:Y:S01]  /*d970*/  @!P4 STG.E.U8 desc[UR18][R26.64+0xa1], R17 ;  /* 0x0000a1111a00c986 */ /* 0x000fe2000c101112 */
[----:B------:R-:W-:-:S03]  /*d980*/  ISETP.LT.OR P4, PT, R35, 0xaa, !P0 ;  /* 0x000000aa2300780c */ /* 0x000fc60004781670 */
[----:B------:R-:W-:Y:S01]  /*d990*/  @!P5 STG.E.U8 desc[UR18][R24.64+0xa8], R21 ;  /* 0x0000a8151800d986 */ /* 0x000fe2000c101112 */
[C---:B------:R-:W-:Y:S01]  /*d9a0*/  ISETP.LT.OR P5, PT, R35.reuse, 0xb1, !P1 ;  /* 0x000000b12300780c */ /* 0x040fe20004fa1670 */
[----:B------:R-:W-:Y:S02]  /*d9b0*/  FMUL R12, R12, UR20 ;  /* 0x000000140c0c7c20 */ /* 0x000fe40008400000 */
[----:B------:R0:W-:Y:S01]  /*d9c0*/  @!P6 STG.E.U8 desc[UR18][R24.64+0xa9], R15 ;  /* 0x0000a90f1800e986 */ /* 0x0001e2000c101112 */
[----:B------:R-:W-:Y:S01]  /*d9d0*/  ISETP.LT.OR P6, PT, R35, 0xb2, !P1 ;  /* 0x000000b22300780c */ /* 0x000fe20004fc1670 */
[----:B------:R-:W-:Y:S01]  /*d9e0*/  FMUL R11, R11, UR20 ;  /* 0x000000140b0b7c20 */ /* 0x000fe20008400000 */
[----:B--2---:R-:W-:Y:S01]  /*d9f0*/  F2FP.SATFINITE.E4M3.F32.PACK_AB_MERGE_C R19, RZ, R14, RZ ;  /* 0x0000000eff13723e */ /* 0x004fe200048070ff */
[----:B------:R-:W2:Y:S01]  /*da00*/  LDL.LU R223, [R1+0x18] ;  /* 0x0000180001df7983 */ /* 0x000ea20000300800 */
[----:B------:R-:W-:Y:S02]  /*da10*/  F2FP.SATFINITE.E4M3.F32.PACK_AB_MERGE_C R13, RZ, R13, RZ ;  /* 0x0000000dff0d723e */ /* 0x000fe400048070ff */
[----:B------:R-:W-:Y:S01]  /*da20*/  F2FP.SATFINITE.E4M3.F32.PACK_AB_MERGE_C R11, RZ, R11, RZ ;  /* 0x0000000bff0b723e */ /* 0x000fe200048070ff */
[----:B------:R-:W-:Y:S01]  /*da30*/  @!P3 STG.E.U8 desc[UR18][R26.64+0xa8], R19 ;  /* 0x0000a8131a00b986 */ /* 0x000fe2000c101112 */
[----:B0-----:R-:W-:-:S03]  /*da40*/  F2FP.SATFINITE.E4M3.F32.PACK_AB_MERGE_C R15, RZ, R12, RZ ;  /* 0x0000000cff0f723e */ /* 0x001fc600048070ff */
[----:B------:R0:W-:Y:S01]  /*da50*/  @!P4 STG.E.U8 desc[UR18][R26.64+0xa9], R13 ;  /* 0x0000a90d1a00c986 */ /* 0x0001e2000c101112 */
[C---:B------:R-:W-:Y:S02]  /*da60*/  ISETP.LT.OR P3, PT, R35.reuse, 0xb1, !P0 ;  /* 0x000000b12300780c */ /* 0x040fe40004761670 */
[C---:B------:R-:W-:Y:S01]  /*da70*/  ISETP.LT.OR P4, PT, R35.reuse, 0xb2, !P0 ;  /* 0x000000b22300780c */ /* 0x040fe20004781670 */
[----:B------:R-:W-:Y:S01]  /*da80*/  @!P5 STG.E.U8 desc[UR18][R24.64+0xb0], R15 ;  /* 0x0000b00f1800d986 */ /* 0x000fe2000c101112 */
[----:B------:R-:W-:Y:S01]  /*da90*/  ISETP.LT.OR P5, PT, R35, 0xb9, !P1 ;  /* 0x000000b92300780c */ /* 0x000fe20004fa1670 */
[----:B------:R-:W-:Y:S01]  /*daa0*/  FMUL R10, R10, UR20 ;  /* 0x000000140a0a7c20 */ /* 0x000fe20008400000 */
[----:B------:R-:W-:Y:S01]  /*dab0*/  FMUL R9, R9, UR20 ;  /* 0x0000001409097c20 */ /* 0x000fe20008400000 */
[----:B------:R-:W2:Y:S01]  /*dac0*/  LDL.LU R222, [R1+0x14] ;  /* 0x0000140001de7983 */ /* 0x000ea20000300800 */
[----:B------:R-:W-:-:S03]  /*dad0*/  FMUL R8, R8, UR20 ;  /* 0x0000001408087c20 */ /* 0x000fc60008400000 */
[----:B------:R-:W2:Y:S01]  /*dae0*/  LDL.LU R220, [R1+0x10] ;  /* 0x0000100001dc7983 */ /* 0x000ea20000300800 */
[----:B------:R-:W-:-:S03]  /*daf0*/  F2FP.SATFINITE.E4M3.F32.PACK_AB_MERGE_C R17, RZ, R10, RZ ;  /* 0x0000000aff11723e */ /* 0x000fc600048070ff */
[----:B------:R-:W2:Y:S01]  /*db00*/  LDL.LU R221, [R1+0xc] ;  /* 0x00000c0001dd7983 */ /* 0x000ea20000300800 */
[----:B------:R-:W-:Y:S01]  /*db10*/  F2FP.SATFINITE.E4M3.F32.PACK_AB_MERGE_C R9, RZ, R9, RZ ;  /* 0x00000009ff09723e */ /* 0x000fe200048070ff */
[----:B------:R-:W-:Y:S01]  /*db20*/  FMUL R7, R7, UR20 ;  /* 0x0000001407077c20 */ /* 0x000fe20008400000 */
[----:B0-----:R-:W-:Y:S01]  /*db30*/  F2FP.SATFINITE.E4M3.F32.PACK_AB_MERGE_C R13, RZ, R8, RZ ;  /* 0x00000008ff0d723e */ /* 0x001fe200048070ff */
[----:B------:R0:W-:Y:S01]  /*db40*/  @!P6 STG.E.U8 desc[UR18][R24.64+0xb1], R11 ;  /* 0x0000b10b1800e986 */ /* 0x0001e2000c101112 */
[----:B------:R-:W-:Y:S01]  /*db50*/  ISETP.LT.OR P6, PT, R35, 0xba, !P1 ;  /* 0x000000ba2300780c */ /* 0x000fe20004fc1670 */
[----:B-----5:R-:W-:Y:S01]  /*db60*/  FMUL R2, R2, UR20 ;  /* 0x0000001402027c20 */ /* 0x020fe20008400000 */
[----:B------:R-:W-:Y:S01]  /*db70*/  F2FP.SATFINITE.E4M3.F32.PACK_AB_MERGE_C R7, RZ, R7, RZ ;  /* 0x00000007ff07723e */ /* 0x000fe200048070ff */
[----:B------:R-:W-:Y:S01]  /*db80*/  @!P3 STG.E.U8 desc[UR18][R26.64+0xb0], R17 ;  /* 0x0000b0111a00b986 */ /* 0x000fe2000c101112 */
[----:B------:R-:W-:Y:S01]  /*db90*/  FMUL R3, R3, UR20 ;  /* 0x0000001403037c20 */ /* 0x000fe20008400000 */
[----:B------:R-:W-:Y:S01]  /*dba0*/  FMUL R4, R4, UR20 ;  /* 0x0000001404047c20 */ /* 0x000fe20008400000 */
[C---:B------:R-:W-:Y:S01]  /*dbb0*/  ISETP.LT.OR P3, PT, R35.reuse, 0xb9, !P0 ;  /* 0x000000b92300780c */ /* 0x040fe20004761670 */
[----:B------:R1:W-:Y:S01]  /*dbc0*/  @!P4 STG.E.U8 desc[UR18][R26.64+0xb1], R9 ;  /* 0x0000b1091a00c986 */ /* 0x0003e2000c101112 */
[----:B------:R-:W-:Y:S01]  /*dbd0*/  ISETP.LT.OR P4, PT, R35, 0xba, !P0 ;  /* 0x000000ba2300780c */ /* 0x000fe20004781670 */
[----:B------:R-:W-:Y:S01]  /*dbe0*/  FMUL R6, R6, UR20 ;  /* 0x0000001406067c20 */ /* 0x000fe20008400000 */
[----:B------:R-:W-:Y:S01]  /*dbf0*/  FMUL R5, R5, UR20 ;  /* 0x0000001405057c20 */ /* 0x000fe20008400000 */
[----:B------:R3:W-:Y:S01]  /*dc00*/  @!P5 STG.E.U8 desc[UR18][R24.64+0xb8], R13 ;  /* 0x0000b80d1800d986 */ /* 0x0007e2000c101112 */
[----:B------:R-:W-:Y:S01]  /*dc10*/  ISETP.LT.OR P5, PT, R35, 0xc1, !P1 ;  /* 0x000000c12300780c */ /* 0x000fe20004fa1670 */
[----:B------:R-:W-:Y:S01]  /*dc20*/  FMUL R0, R0, UR20 ;  /* 0x0000001400007c20 */ /* 0x000fe20008400000 */
[----:B0-----:R-:W-:Y:S01]  /*dc30*/  F2FP.SATFINITE.E4M3.F32.PACK_AB_MERGE_C R11, RZ, R6, RZ ;  /* 0x00000006ff0b723e */ /* 0x001fe200048070ff */
[----:B------:R-:W2:Y:S01]  /*dc40*/  LDL.LU R225, [R1+0x1c] ;  /* 0x00001c0001e17983 */ /* 0x000ea20000300800 */
[----:B------:R-:W-:-:S03]  /*dc50*/  F2FP.SATFINITE.E4M3.F32.PACK_AB_MERGE_C R5, RZ, R5, RZ ;  /* 0x00000005ff05723e */ /* 0x000fc600048070ff */
[----:B------:R0:W-:Y:S01]  /*dc60*/  @!P6 STG.E.U8 desc[UR18][R24.64+0xb9], R7 ;  /* 0x0000b9071800e986 */ /* 0x0001e2000c101112 */
[----:B-1----:R-:W-:Y:S01]  /*dc70*/  F2FP.SATFINITE.E4M3.F32.PACK_AB_MERGE_C R9, RZ, R4, RZ ;  /* 0x00000004ff09723e */ /* 0x002fe200048070ff */
[----:B------:R-:W-:Y:S01]  /*dc80*/  FMUL R4, R227, UR20 ;  /* 0x00000014e3047c20 */ /* 0x000fe20008400000 */
[C---:B------:R-:W-:Y:S01]  /*dc90*/  ISETP.LT.OR P6, PT, R35.reuse, 0xc2, !P1 ;  /* 0x000000c22300780c */ /* 0x040fe20004fc1670 */
[----:B------:R-:W-:Y:S01]  /*dca0*/  @!P3 STG.E.U8 desc[UR18][R26.64+0xb8], R11 ;  /* 0x0000b80b1a00b986 */ /* 0x000fe2000c101112 */
[----:B---3--:R-:W-:Y:S01]  /*dcb0*/  F2FP.SATFINITE.E4M3.F32.PACK_AB_MERGE_C R13, RZ, R2, RZ ;  /* 0x00000002ff0d723e */ /* 0x008fe200048070ff */
[----:B----4-:R-:W-:Y:S01]  /*dcc0*/  FMUL R2, R224, UR20 ;  /* 0x00000014e0027c20 */ /* 0x010fe20008400000 */
[----:B------:R-:W-:Y:S01]  /*dcd0*/  ISETP.LT.OR P3, PT, R35, 0xc1, !P0 ;  /* 0x000000c12300780c */ /* 0x000fe20004761670 */
[----:B------:R-:W3:Y:S01]  /*dce0*/  LDL.LU R224, [R1+0x20] ;  /* 0x0000200001e07983 */ /* 0x000ee20000300800 */
[----:B0-----:R-:W-:Y:S01]  /*dcf0*/  F2FP.SATFINITE.E4M3.F32.PACK_AB_MERGE_C R7, RZ, R3, RZ ;  /* 0x00000003ff07723e */ /* 0x001fe200048070ff */
[----:B------:R-:W-:-:S02]  /*dd00*/  FMUL R3, R226, UR20 ;  /* 0x00000014e2037c20 */ /* 0x000fc40008400000 */
[----:B------:R0:W-:Y:S01]  /*dd10*/  @!P4 STG.E.U8 desc[UR18][R26.64+0xb9], R5 ;  /* 0x0000b9051a00c986 */ /* 0x0001e2000c101112 */
[----:B------:R-:W-:-:S03]  /*dd20*/  ISETP.LT.OR P4, PT, R35, 0xc2, !P0 ;  /* 0x000000c22300780c */ /* 0x000fc60004781670 */
[----:B------:R-:W4:Y:S04]  /*dd30*/  LDL.LU R226, [R1+0x24] ;  /* 0x0000240001e27983 */ /* 0x000f280000300800 */
[----:B------:R-:W4:Y:S04]  /*dd40*/  LDL.LU R227, [R1+0x28] ;  /* 0x0000280001e37983 */ /* 0x000f280000300800 */
[----:B------:R-:W-:Y:S01]  /*dd50*/  @!P5 STG.E.U8 desc[UR18][R24.64+0xc0], R9 ;  /* 0x0000c0091800d986 */ /* 0x000fe2000c101112 */
[C---:B------:R-:W-:Y:S02]  /*dd60*/  ISETP.LT.OR P5, PT, R35.reuse, 0xc9, !P1 ;  /* 0x000000c92300780c */ /* 0x040fe40004fa1670 */
[----:B0-----:R-:W-:Y:S01]  /*dd70*/  F2FP.SATFINITE.E4M3.F32.PACK_AB_MERGE_C R5, RZ, R0, RZ ;  /* 0x00000000ff05723e */ /* 0x001fe200048070ff */
[----:B------:R0:W-:Y:S01]  /*dd80*/  @!P6 STG.E.U8 desc[UR18][R24.64+0xc1], R7 ;  /* 0x0000c1071800e986 */ /* 0x0001e2000c101112 */
[----:B------:R-:W-:-:S03]  /*dd90*/  ISETP.LT.OR P6, PT, R35, 0xca, !P1 ;  /* 0x000000ca2300780c */ /* 0x000fc60004fc1670 */
[----:B------:R-:W-:Y:S01]  /*dda0*/  @!P3 STG.E.U8 desc[UR18][R26.64+0xc0], R13 ;  /* 0x0000c00d1a00b986 */ /* 0x000fe2000c101112 */
[----:B------:R-:W-:-:S03]  /*ddb0*/  ISETP.LT.OR P3, PT, R35, 0xc9, !P0 ;  /* 0x000000c92300780c */ /* 0x000fc60004761670 */
[----:B------:R1:W-:Y:S01]  /*ddc0*/  @!P4 STG.E.U8 desc[UR18][R26.64+0xc1], R5 ;  /* 0x0000c1051a00c986 */ /* 0x0003e2000c101112 */
[----:B0-----:R-:W-:Y:S02]  /*ddd0*/  F2FP.SATFINITE.E4M3.F32.PACK_AB_MERGE_C R7, RZ, R2, RZ ;  /* 0x00000002ff07723e */ /* 0x001fe400048070ff */
[----:B------:R-:W-:-:S03]  /*dde0*/  ISETP.LT.OR P4, PT, R35, 0xca, !P0 ;  /* 0x000000ca2300780c */ /* 0x000fc60004781670 */
[----:B------:R0:W-:Y:S01]  /*ddf0*/  @!P5 STG.E.U8 desc[UR18][R24.64+0xc8], R7 ;  /* 0x0000c8071800d986 */ /* 0x0001e2000c101112 */
[----:B------:R-:W-:Y:S02]  /*de00*/  ISETP.LT.OR P5, PT, R35, 0xd1, !P1 ;  /* 0x000000d12300780c */ /* 0x000fe40004fa1670 */
[----:B------:R-:W-:Y:S02]  /*de10*/  F2FP.SATFINITE.E4M3.F32.PACK_AB_MERGE_C R9, RZ, R3, RZ ;  /* 0x00000003ff09723e */ /* 0x000fe400048070ff */
[----:B------:R-:W-:-:S03]  /*de20*/  F2FP.SATFINITE.E4M3.F32.PACK_AB_MERGE_C R11, RZ, R4, RZ ;  /* 0x00000004ff0b723e */ /* 0x000fc600048070ff */
[----:B------:R0:W-:Y:S04]  /*de30*/  @!P6 STG.E.U8 desc[UR18][R24.64+0xc9], R9 ;  /* 0x0000c9091800e986 */ /* 0x0001e8000c101112 */
[----:B------:R-:W-:Y:S01]  /*de40*/  @!P3 STG.E.U8 desc[UR18][R26.64+0xc8], R11 ;  /* 0x0000c80b1a00b986 */ /* 0x000fe2000c101112 */
[----:B--2---:R-:W-:Y:S01]  /*de50*/  FMUL R2, R220, UR20 ;  /* 0x00000014dc027c20 */ /* 0x004fe20008400000 */
[----:B------:R-:W-:Y:S02]  /*de60*/  FMUL R0, R221, UR20 ;  /* 0x00000014dd007c20 */ /* 0x000fe40008400000 */
[----:B------:R-:W2:Y:S03]  /*de70*/  LDL.LU R221, [R1+0x2c] ;  /* 0x00002c0001dd7983 */ /* 0x000ea60000300800 */
[----:B-1----:R-:W-:Y:S01]  /*de80*/  F2FP.SATFINITE.E4M3.F32.PACK_AB_MERGE_C R5, RZ, R0, RZ ;  /* 0x00000000ff05723e */ /* 0x002fe200048070ff */
[----:B------:R-:W2:Y:S01]  /*de90*/  LDL.LU R220, [R1+0x30] ;  /* 0x0000300001dc7983 */ /* 0x000ea20000300800 */
[----:B------:R-:W-:Y:S01]  /*dea0*/  FMUL R0, R223, UR20 ;  /* 0x00000014df007c20 */ /* 0x000fe20008400000 */
[----:B------:R-:W-:Y:S01]  /*deb0*/  FMUL R3, R222, UR20 ;  /* 0x00000014de037c20 */ /* 0x000fe20008400000 */
[----:B0-----:R-:W-:Y:S01]  /*dec0*/  F2FP.SATFINITE.E4M3.F32.PACK_AB_MERGE_C R7, RZ, R2, RZ ;  /* 0x00000002ff07723e */ /* 0x001fe200048070ff */
[----:B------:R-:W2:Y:S02]  /*ded0*/  LDL.LU R222, [R1+0x34] ;  /* 0x0000340001de7983 */ /* 0x000ea40000300800 */
[----:B------:R-:W-:-:S02]  /*dee0*/  F2FP.SATFINITE.E4M3.F32.PACK_AB_MERGE_C R13, RZ, R0, RZ ;  /* 0x00000000ff0d723e */ /* 0x000fc400048070ff */
[----:B------:R-:W2:Y:S01]  /*def0*/  LDL.LU R223, [R1+0x38] ;  /* 0x0000380001df7983 */ /* 0x000ea20000300800 */
[----:B------:R-:W-:Y:S01]  /*df00*/  F2FP.SATFINITE.E4M3.F32.PACK_AB_MERGE_C R9, RZ, R3, RZ ;  /* 0x00000003ff09723e */ /* 0x000fe200048070ff */
[----:B------:R-:W-:Y:S02]  /*df10*/  FMUL R2, R225, UR20 ;  /* 0x00000014e1027c20 */ /* 0x000fe40008400000 */
[----:B------:R-:W2:Y:S04]  /*df20*/  LDL.LU R225, [R1+0x3c] ;  /* 0x00003c0001e17983 */ /* 0x000ea80000300800 */
[----:B------:R-:W-:Y:S01]  /*df30*/  @!P4 STG.E.U8 desc[UR18][R26.64+0xc9], R5 ;  /* 0x0000c9051a00c986 */ /* 0x000fe2000c101112 */
[----:B---3--:R-:W-:-:S03]  /*df40*/  FMUL R0, R224, UR20 ;  /* 0x00000014e0007c20 */ /* 0x008fc60008400000 */
[----:B------:R0:W-:Y:S04]  /*df50*/  @!P5 STG.E.U8 desc[UR18][R24.64+0xd0], R7 ;  /* 0x0000d0071800d986 */ /* 0x0001e8000c101112 */
[----:B------:R-:W3:Y:S01]  /*df60*/  LDL.LU R224, [R1+0x40] ;  /* 0x0000400001e07983 */ /* 0x000ee20000300800 */
[----:B----4-:R-:W-:-:S03]  /*df70*/  FMUL R3, R226, UR20 ;  /* 0x00000014e2037c20 */ /* 0x010fc60008400000 */
[----:B------:R-:W4:Y:S01]  /*df80*/  LDL.LU R226, [R1+0x44] ;  /* 0x0000440001e27983 */ /* 0x000f220000300800 */
[----:B0-----:R-:W-:Y:S01]  /*df90*/  F2FP.SATFINITE.E4M3.F32.PACK_AB_MERGE_C R7, RZ, R0, RZ ;  /* 0x00000000ff07723e */ /* 0x001fe200048070ff */
[----:B------:R-:W-:Y:S02]  /*dfa0*/  FMUL R0, R227, UR20 ;  /* 0x00000014e3007c20 */ /* 0x000fe40008400000 */
[----:B------:R-:W4:Y:S01]  /*dfb0*/  LDL.LU R227, [R1+0x48] ;  /* 0x0000480001e37983 */ /* 0x000f220000300800 */
[C---:B------:R-:W-:Y:S02]  /*dfc0*/  ISETP.LT.OR P6, PT, R35.reuse, 0xd2, !P1 ;  /* 0x000000d22300780c */ /* 0x040fe40004fc1670 */
[C---:B------:R-:W-:Y:S01]  /*dfd0*/  ISETP.LT.OR P4, PT, R35.reuse, 0xd2, !P0 ;  /* 0x000000d22300780c */ /* 0x040fe20004781670 */
[----:B------:R-:W4:Y:S01]  /*dfe0*/  LDL.LU R219, [R1+0x4c] ;  /* 0x00004c0001db7983 */ /* 0x000f220000300800 */
[----:B------:R-:W-:Y:S02]  /*dff0*/  F2FP.SATFINITE.E4M3.F32.PACK_AB_MERGE_C R5, RZ, R2, RZ ;  /* 0x00000002ff05723e */ /* 0x000fe400048070ff */
[----:B------:R-:W-:-:S02]  /*e000*/  ISETP.LT.OR P3, PT, R35, 0xd1, !P0 ;  /* 0x000000d12300780c */ /* 0x000fc40004761670 */
[----:B------:R-:W-:Y:S02]  /*e010*/  ISETP.LT.OR P5, PT, R35, 0xd9, !P1 ;  /* 0x000000d92300780c */ /* 0x000fe40004fa1670 */
[----:B------:R-:W-:-:S03]  /*e020*/  F2FP.SATFINITE.E4M3.F32.PACK_AB_MERGE_C R11, RZ, R0, RZ ;  /* 0x00000000ff0b723e */ /* 0x000fc600048070ff */
[----:B------:R0:W-:Y:S01]  /*e030*/  @!P6 STG.E.U8 desc[UR18][R24.64+0xd1], R9 ;  /* 0x0000d1091800e986 */ /* 0x0001e2000c101112 */
[----:B------:R-:W-:-:S03]  /*e040*/  ISETP.LT.OR P6, PT, R35, 0xda, !P1 ;  /* 0x000000da2300780c */ /* 0x000fc60004fc1670 */
[----:B------:R1:W-:Y:S01]  /*e050*/  @!P4 STG.E.U8 desc[UR18][R26.64+0xd1], R5 ;  /* 0x0000d1051a00c986 */ /* 0x0003e2000c101112 */
[----:B------:R-:W-:-:S03]  /*e060*/  ISETP.LT.OR P4, PT, R35, 0xda, !P0 ;  /* 0x000000da2300780c */ /* 0x000fc60004781670 */
[----:B------:R-:W-:Y:S01]  /*e070*/  @!P3 STG.E.U8 desc[UR18][R26.64+0xd0], R13 ;  /* 0x0000d00d1a00b986 */ /* 0x000fe2000c101112 */
[----:B0-----:R-:W-:-:S03]  /*e080*/  F2FP.SATFINITE.E4M3.F32.PACK_AB_MERGE_C R9, RZ, R3, RZ ;  /* 0x00000003ff09723e */ /* 0x001fc600048070ff */
[----:B------:R0:W-:Y:S04]  /*e090*/  @!P5 STG.E.U8 desc[UR18][R24.64+0xd8], R7 ;  /* 0x0000d8071800d986 */ /* 0x0001e8000c101112 */
[----:B------:R0:W-:Y:S01]  /*e0a0*/  @!P6 STG.E.U8 desc[UR18][R24.64+0xd9], R9 ;  /* 0x0000d9091800e986 */ /* 0x0001e2000c101112 */
[----:B--2---:R-:W-:-:S03]  /*e0b0*/  FMUL R0, R221, UR20 ;  /* 0x00000014dd007c20 */ /* 0x004fc60008400000 */
[----:B------:R-:W2:Y:S01]  /*e0c0*/  LDL.LU R221, [R1+0x50] ;  /* 0x0000500001dd7983 */ /* 0x000ea20000300800 */
[----:B------:R-:W-:-:S03]  /*e0d0*/  FMUL R2, R220, UR20 ;  /* 0x00000014dc027c20 */ /* 0x000fc60008400000 */
[----:B------:R-:W2:Y:S01]  /*e0e0*/  LDL.LU R220, [R1+0x54] ;  /* 0x0000540001dc7983 */ /* 0x000ea20000300800 */
[----:B-1----:R-:W-:Y:S01]  /*e0f0*/  F2FP.SATFINITE.E4M3.F32.PACK_AB_MERGE_C R5, RZ, R0, RZ ;  /* 0x00000000ff05723e */ /* 0x002fe200048070ff */
[----:B------:R-:W-:Y:S02]  /*e100*/  FMUL R3, R222, UR20 ;  /* 0x00000014de037c20 */ /* 0x000fe40008400000 */
[----:B------:R-:W2:Y:S01]  /*e110*/  LDL.LU R222, [R1+0x58] ;  /* 0x0000580001de7983 */ /* 0x000ea20000300800 */
[----:B0-----:R-:W-:Y:S01]  /*e120*/  F2FP.SATFINITE.E4M3.F32.PACK_AB_MERGE_C R7, RZ, R2, RZ ;  /* 0x00000002ff07723e */ /* 0x001fe200048070ff */
[----:B------:R-:W-:Y:S01]  /*e130*/  FMUL R4, R223, UR20 ;  /* 0x00000014df047c20 */ /* 0x000fe20008400000 */
[----:B------:R-:W-:Y:S01]  /*e140*/  F2FP.SATFINITE.E4M3.F32.PACK_AB_MERGE_C R9, RZ, R3, RZ ;  /* 0x00000003ff09723e */ /* 0x000fe200048070ff */
[----:B------:R-:W2:Y:S01]  /*e150*/  LDL.LU R223, [R1+0x5c] ;  /* 0x00005c0001df7983 */ /* 0x000ea20000300800 */
[----:B------:R-:W-:-:S03]  /*e160*/  FMUL R0, R225, UR20 ;  /* 0x00000014e1007c20 */ /* 0x000fc60008400000 */
[----:B------:R0:W-:Y:S04]  /*e170*/  @!P4 STG.E.U8 desc[UR18][R26.64+0xd9], R5 ;  /* 0x0000d9051a00c986 */ /* 0x0001e8000c101112 */
[----:B------:R-:W2:Y:S01]  /*e180*/  LDL.LU R225, [R1+0x60] ;  /* 0x0000600001e17983 */ /* 0x000ea20000300800 */
[----:B0-----:R-:W-:Y:S01]  /*e190*/  F2FP.SATFINITE.E4M3.F32.PACK_AB_MERGE_C R5, RZ, R0, RZ ;  /* 0x00000000ff05723e */ /* 0x001fe200048070ff */
[----:B---3--:R-:W-:Y:S02]  /*e1a0*/  FMUL R2, R224, UR20 ;  /* 0x00000014e0027c20 */ /* 0x008fe40008400000 */
[----:B------:R-:W3:Y:S01]  /*e1b0*/  LDL.LU R224, [R1+0x64] ;  /* 0x0000640001e07983 */ /* 0x000ee20000300800 */
[----:B----4-:R-:W-:-:S03]  /*e1c0*/  FMUL R3, R226, UR20 ;  /* 0x00000014e2037c20 */ /* 0x010fc60008400000 */
[----:B------:R-:W4:Y:S01]  /*e1d0*/  LDL.LU R226, [R1+0x68] ;  /* 0x0000680001e27983 */ /* 0x000f220000300800 */
[----:B------:R-:W-:-:S03]  /*e1e0*/  FMUL R0, R227, UR20 ;  /* 0x00000014e3007c20 */ /* 0x000fc60008400000 */
[----:B------:R-:W4:Y:S01]  /*e1f0*/  LDL.LU R227, [R1+0x6c] ;  /* 0x00006c0001e37983 */ /* 0x000f220000300800 */
[C---:B------:R-:W-:Y:S02]  /*e200*/  ISETP.LT.OR P3, PT, R35.reuse, 0xd9, !P0 ;  /* 0x000000d92300780c */ /* 0x040fe40004761670 */
[C---:B------:R-:W-:Y:S02]  /*e210*/  ISETP.LT.OR P5, PT, R35.reuse, 0xe1, !P1 ;  /* 0x000000e12300780c */ /* 0x040fe40004fa1670 */
[C---:B------:R-:W-:Y:S02]  /*e220*/  ISETP.LT.OR P6, PT, R35.reuse, 0xe2, !P1 ;  /* 0x000000e22300780c */ /* 0x040fe40004fc1670 */
[----:B------:R-:W-:-:S07]  /*e230*/  ISETP.LT.OR P4, PT, R35, 0xe2, !P0 ;  /* 0x000000e22300780c */ /* 0x000fce0004781670 */
[----:B------:R-:W-:Y:S01]  /*e240*/  @!P3 STG.E.U8 desc[UR18][R26.64+0xd8], R11 ;  /* 0x0000d80b1a00b986 */ /* 0x000fe2000c101112 */
[----:B------:R-:W-:-:S03]  /*e250*/  ISETP.LT.OR P3, PT, R35, 0xe1, !P0 ;  /* 0x000000e12300780c */ /* 0x000fc60004761670 */
[----:B------:R0:W-:Y:S01]  /*e260*/  @!P5 STG.E.U8 desc[UR18][R24.64+0xe0], R7 ;  /* 0x0000e0071800d986 */ /* 0x0001e2000c101112 */
[----:B------:R-:W-:-:S03]  /*e270*/  ISETP.LT.OR P5, PT, R35, 0xe9, !P1 ;  /* 0x000000e92300780c */ /* 0x000fc60004fa1670 */
[----:B------:R1:W-:Y:S01]  /*e280*/  @!P6 STG.E.U8 desc[UR18][R24.64+0xe1], R9 ;  /* 0x0000e1091800e986 */ /* 0x0003e2000c101112 */
[----:B------:R-:W-:Y:S02]  /*e290*/  ISETP.LT.OR P6, PT, R35, 0xea, !P1 ;  /* 0x000000ea2300780c */ /* 0x000fe40004fc1670 */
[----:B------:R-:W-:Y:S01]  /*e2a0*/  F2FP.SATFINITE.E4M3.F32.PACK_AB_MERGE_C R13, RZ, R4, RZ ;  /* 0x00000004ff0d723e */ /* 0x000fe200048070ff */
[----:B------:R1:W-:Y:S01]  /*e2b0*/  @!P4 STG.E.U8 desc[UR18][R26.64+0xe1], R5 ;  /* 0x0000e1051a00c986 */ /* 0x0003e2000c101112 */
[----:B0-----:R-:W-:-:S03]  /*e2c0*/  F2FP.SATFINITE.E4M3.F32.PACK_AB_MERGE_C R7, RZ, R2, RZ ;  /* 0x00000002ff07723e */ /* 0x001fc600048070ff */
[----:B------:R-:W-:Y:S01]  /*e2d0*/  @!P3 STG.E.U8 desc[UR18][R26.64+0xe0], R13 ;  /* 0x0000e00d1a00b986 */ /* 0x000fe2000c101112 */
[----:B-1----:R-:W-:-:S03]  /*e2e0*/  F2FP.SATFINITE.E4M3.F32.PACK_AB_MERGE_C R9, RZ, R3, RZ ;  /* 0x00000003ff09723e */ /* 0x002fc600048070ff */
[----:B------:R0:W-:Y:S01]  /*e2f0*/  @!P5 STG.E.U8 desc[UR18][R24.64+0xe8], R7 ;  /* 0x0000e8071800d986 */ /* 0x0001e2000c101112 */
[C---:B------:R-:W-:Y:S02]  /*e300*/  ISETP.LT.OR P3, PT, R35.reuse, 0xe9, !P0 ;  /* 0x000000e92300780c */ /* 0x040fe40004761670 */
[C---:B------:R-:W-:Y:S01]  /*e310*/  ISETP.LT.OR P4, PT, R35.reuse, 0xea, !P0 ;  /* 0x000000ea2300780c */ /* 0x040fe20004781670 */
[----:B------:R1:W-:Y:S01]  /*e320*/  @!P6 STG.E.U8 desc[UR18][R24.64+0xe9], R9 ;  /* 0x0000e9091800e986 */ /* 0x0003e2000c101112 */
[----:B------:R-:W-:Y:S01]  /*e330*/  ISETP.LT.OR P5, PT, R35, 0xf1, !P1 ;  /* 0x000000f12300780c */ /* 0x000fe20004fa1670 */
[----:B------:R-:W-:Y:S01]  /*e340*/  FMUL R2, R219, UR20 ;  /* 0x00000014db027c20 */ /* 0x000fe20008400000 */
[----:B------:R-:W-:Y:S02]  /*e350*/  ISETP.LT.OR P6, PT, R35, 0xf2, !P1 ;  /* 0x000000f22300780c */ /* 0x000fe40004fc1670 */
[----:B------:R-:W-:Y:S02]  /*e360*/  F2FP.SATFINITE.E4M3.F32.PACK_AB_MERGE_C R11, RZ, R0, RZ ;  /* 0x00000000ff0b723e */ /* 0x000fe400048070ff */
[----:B------:R-:W-:-:S03]  /*e370*/  F2FP.SATFINITE.E4M3.F32.PACK_AB_MERGE_C R5, RZ, R2, RZ ;  /* 0x00000002ff05723e */ /* 0x000fc600048070ff */
[----:B------:R-:W-:Y:S01]  /*e380*/  @!P3 STG.E.U8 desc[UR18][R26.64+0xe8], R11 ;  /* 0x0000e80b1a00b986 */ /* 0x000fe2000c101112 */
[----:B------:R-:W-:-:S03]  /*e390*/  ISETP.LT.OR P3, PT, R35, 0xf1, !P0 ;  /* 0x000000f12300780c */ /* 0x000fc60004761670 */
[----:B------:R-:W-:Y:S01]  /*e3a0*/  @!P4 STG.E.U8 desc[UR18][R26.64+0xe9], R5 ;  /* 0x0000e9051a00c986 */ /* 0x000fe2000c101112 */
[C---:B------:R-:W-:Y:S02]  /*e3b0*/  ISETP.LT.OR P4, PT, R35.reuse, 0xf9, !P1 ;  /* 0x000000f92300780c */ /* 0x040fe40004f81670 */
[----:B------:R-:W-:Y:S01]  /*e3c0*/  ISETP.LT.OR P1, PT, R35, 0xfa, !P1 ;  /* 0x000000fa2300780c */ /* 0x000fe20004f21670 */
[----:B--2---:R-:W-:Y:S01]  /*e3d0*/  FMUL R0, R221, UR20 ;  /* 0x00000014dd007c20 */ /* 0x004fe20008400000 */
[----:B------:R-:W-:-:S04]  /*e3e0*/  FMUL R3, R220, UR20 ;  /* 0x00000014dc037c20 */ /* 0x000fc80008400000 */
[----:B0-----:R-:W-:Y:S02]  /*e3f0*/  F2FP.SATFINITE.E4M3.F32.PACK_AB_MERGE_C R7, RZ, R0, RZ ;  /* 0x00000000ff07723e */ /* 0x001fe400048070ff */
[----:B-1----:R-:W-:Y:S01]  /*e400*/  F2FP.SATFINITE.E4M3.F32.PACK_AB_MERGE_C R9, RZ, R3, RZ ;  /* 0x00000003ff09723e */ /* 0x002fe200048070ff */
[----:B------:R-:W-:Y:S02]  /*e410*/  FMUL R0, R222, UR20 ;  /* 0x00000014de007c20 */ /* 0x000fe40008400000 */
[----:B------:R0:W-:Y:S01]  /*e420*/  @!P5 STG.E.U8 desc[UR18][R24.64+0xf0], R7 ;  /* 0x0000f0071800d986 */ /* 0x0001e2000c101112 */
[----:B------:R-:W-:-:S03]  /*e430*/  ISETP.LT.OR P5, PT, R35, 0xf2, !P0 ;  /* 0x000000f22300780c */ /* 0x000fc600047a1670 */
[----:B------:R1:W-:Y:S01]  /*e440*/  @!P6 STG.E.U8 desc[UR18][R24.64+0xf1], R9 ;  /* 0x0000f1091800e986 */ /* 0x0003e2000c101112 */
[----:B------:R-:W-:Y:S02]  /*e450*/  ISETP.LT.OR P6, PT, R35, 0xf9, !P0 ;  /* 0x000000f92300780c */ /* 0x000fe400047c1670 */
[----:B------:R-:W-:Y:S01]  /*e460*/  F2FP.SATFINITE.E4M3.F32.PACK_AB_MERGE_C R13, RZ, R0, RZ ;  /* 0x00000000ff0d723e */ /* 0x000fe200048070ff */
[----:B------:R-:W-:Y:S01]  /*e470*/  FMUL R0, R223, UR20 ;  /* 0x00000014df007c20 */ /* 0x000fe20008400000 */
[----:B------:R-:W-:Y:S01]  /*e480*/  ISETP.LT.OR P0, PT, R35, 0xfa, !P0 ;  /* 0x000000fa2300780c */ /* 0x000fe20004701670 */
[----:B------:R-:W-:-:S03]  /*e490*/  FMUL R2, R225, UR20 ;  /* 0x00000014e1027c20 */ /* 0x000fc60008400000 */
[----:B0-----:R-:W-:Y:S02]  /*e4a0*/  F2FP.SATFINITE.E4M3.F32.PACK_AB_MERGE_C R7, RZ, R0, RZ ;  /* 0x00000000ff07723e */ /* 0x001fe400048070ff */
[----:B-1----:R-:W-:Y:S01]  /*e4b0*/  F2FP.SATFINITE.E4M3.F32.PACK_AB_MERGE_C R9, RZ, R2, RZ ;  /* 0x00000002ff09723e */ /* 0x002fe200048070ff */
[----:B---3--:R-:W-:Y:S01]  /*e4c0*/  FMUL R3, R224, UR20 ;  /* 0x00000014e0037c20 */ /* 0x008fe20008400000 */
[----:B----4-:R-:W-:Y:S01]  /*e4d0*/  FMUL R4, R226, UR20 ;  /* 0x00000014e2047c20 */ /* 0x010fe20008400000 */
[----:B------:R-:W-:-:S03]  /*e4e0*/  FMUL R5, R227, UR20 ;  /* 0x00000014e3057c20 */ /* 0x000fc60008400000 */
[----:B------:R-:W-:Y:S02]  /*e4f0*/  F2FP.SATFINITE.E4M3.F32.PACK_AB_MERGE_C R3, RZ, R3, RZ ;  /* 0x00000003ff03723e */ /* 0x000fe400048070ff */
[----:B------:R-:W-:Y:S02]  /*e500*/  F2FP.SATFINITE.E4M3.F32.PACK_AB_MERGE_C R11, RZ, R4, RZ ;  /* 0x00000004ff0b723e */ /* 0x000fe400048070ff */
[----:B------:R-:W-:Y:S01]  /*e510*/  F2FP.SATFINITE.E4M3.F32.PACK_AB_MERGE_C R5, RZ, R5, RZ ;  /* 0x00000005ff05723e */ /* 0x000fe200048070ff */
[----:B------:R0:W-:Y:S04]  /*e520*/  @!P3 STG.E.U8 desc[UR18][R26.64+0xf0], R13 ;  /* 0x0000f00d1a00b986 */ /* 0x0001e8000c101112 */
[----:B------:R0:W-:Y:S04]  /*e530*/  @!P5 STG.E.U8 desc[UR18][R26.64+0xf1], R7 ;  /* 0x0000f1071a00d986 */ /* 0x0001e8000c101112 */
[----:B------:R0:W-:Y:S04]  /*e540*/  @!P4 STG.E.U8 desc[UR18][R24.64+0xf8], R9 ;  /* 0x0000f8091800c986 */ /* 0x0001e8000c101112 */
[----:B------:R0:W-:Y:S04]  /*e550*/  @!P1 STG.E.U8 desc[UR18][R24.64+0xf9], R3 ;  /* 0x0000f90318009986 */ /* 0x0001e8000c101112 */
[----:B------:R0:W-:Y:S04]  /*e560*/  @!P6 STG.E.U8 desc[UR18][R26.64+0xf8], R11 ;  /* 0x0000f80b1a00e986 */ /* 0x0001e8000c101112 */
[----:B------:R0:W-:Y:S02]  /*e570*/  @!P0 STG.E.U8 desc[UR18][R26.64+0xf9], R5 ;  /* 0x0000f9051a008986 */ /* 0x0001e4000c101112 */
.L_x_293:
[----:B------:R-:W-:Y:S05]  /*e580*/  BSYNC B0 ;  /* 0x0000000000007941 */ /* 0x000fea0003800000 */
.L_x_35:
[----:B0----5:R-:W2:Y:S04]  /*e590*/  LDL.LU R3, [R1+0x78] ;  /* 0x0000780001037983 */ /* 0x021ea80000300800 */
[----:B------:R-:W2:Y:S01]  /*e5a0*/  LDL.LU R2, [R1+0x7c] ;  /* 0x00007c0001027983 */ /* 0x000ea20000300800 */
[----:B------:R-:W-:Y:S01]  /*e5b0*/  ULDC UR6, c[0x0][0xc] ;  /* 0x0000030000067ab9 */ /* 0x000fe20000000800 */
[----:B------:R-:W-:Y:S01]  /*e5c0*/  ULDC UR7, c[0x0][0x10] ;  /* 0x0000040000077ab9 */ /* 0x000fe20000000800 */
[----:B------:R-:W2:Y:S01]  /*e5d0*/  LDC R5, c[0x0][0x14] ;  /* 0x00000500ff057b82 */ /* 0x000ea20000000800 */
[----:B------:R-:W-:Y:S01]  /*e5e0*/  UIMAD.WIDE.U32 UR6, UR6, UR7, URZ ;  /* 0x00000007060672a5 */ /* 0x000fe2000f8e003f */
[----:B------:R-:W-:Y:S01]  /*e5f0*/  PRMT R0, RZ, 0x7610, R0 ;  /* 0x00007610ff007816 */ /* 0x000fe20000000000 */
[----:B------:R-:W-:-:S04]  /*e600*/  UMOV UR22, 0xffffffff ;  /* 0xffffffff00167882 */ /* 0x000fc80000000000 */
[----:B--2---:R-:W-:-:S04]  /*e610*/  IMAD.WIDE.U32 R2, R5, UR6, R2 ;  /* 0x0000000605027c25 */ /* 0x004fc8000f8e0002 */
[----:B------:R-:W-:Y:S01]  /*e620*/  IMAD R5, R5, UR7, RZ ;  /* 0x0000000705057c24 */ /* 0x000fe2000f8e02ff */
[----:B------:R-:W-:Y:S01]  /*e630*/  ULDC.64 UR6, c[0x0][0x650] ;  /* 0x0001940000067ab9 */ /* 0x000fe20000000a00 */
[----:B------:R-:W-:Y:S01]  /*e640*/  IMAD.MOV.U32 R19, RZ, RZ, R2 ;  /* 0x000000ffff137224 */ /* 0x000fe200078e0002 */
[----:B------:R-:W-:Y:S01]  /*e650*/  ISETP.GE.U32.AND P0, PT, R2, UR6, PT ;  /* 0x0000000602007c0c */ /* 0x000fe2000bf06070 */
[----:B------:R-:W-:Y:S02]  /*e660*/  IMAD.IADD R22, R3, 0x1, R5 ;  /* 0x0000000103167824 */ /* 0x000fe400078e0205 */
[----:B------:R-:W-:-:S03]  /*e670*/  IMAD.MOV.U32 R2, RZ, RZ, -0x1 ;  /* 0xffffffffff027424 */ /* 0x000fc600078e00ff */
[----:B------:R0:W-:Y:S01]  /*e680*/  STL [R1+0x78], R22 ;  /* 0x0000781601007387 */ /* 0x0001e20000100800 */
[----:B------:R-:W-:-:S03]  /*e690*/  ISETP.GE.U32.AND.EX P0, PT, R22, UR7, PT, P0 ;  /* 0x0000000716007c0c */ /* 0x000fc6000bf06100 */
[----:B------:R0:W-:Y:S04]  /*e6a0*/  STL [R1+0x7c], R19 ;  /* 0x00007c1301007387 */ /* 0x0001e80000100800 */
[----:B------:R0:W-:Y:S06]  /*e6b0*/  STL [R1+0x80], R2 ;  /* 0x0000800201007387 */ /* 0x0001ec0000100800 */
[----:B------:R-:W-:Y:S05]  /*e6c0*/  @P0 BRA `(.L_x_294) ;  /* 0x00000004006c0947 */ /* 0x000fea0003800000 */
[----:B------:R-:W2:Y:S01]  /*e6d0*/  S2R R14, SR_CTAID.X ;  /* 0x00000000000e7919 */ /* 0x000ea20000002500 */
[----:B------:R-:W5:Y:S01]  /*e6e0*/  LDC.64 R8, c[0x0][0x628] ;  /* 0x00018a00ff087b82 */ /* 0x000f620000000a00 */
[----:B------:R-:W-:Y:S01]  /*e6f0*/  ULDC UR6, c[0x0][0x150] ;  /* 0x0000540000067ab9 */ /* 0x000fe20000000800 */
[----:B------:R-:W-:Y:S01]  /*e700*/  IMAD.MOV.U32 R6, RZ, RZ, R19 ;  /* 0x000000ffff067224 */ /* 0x000fe200078e0013 */
[----:B------:R-:W0:Y:S01]  /*e710*/  S2R R16, SR_CTAID.Y ;  /* 0x0000000000107919 */ /* 0x000e220000002600 */
[----:B------:R-:W-:-:S04]  /*e720*/  IMAD.MOV.U32 R7, RZ, RZ, R22 ;  /* 0x000000ffff077224 */ /* 0x000fc800078e0016 */
[----:B------:R-:W0:Y:S08]  /*e730*/  LDC R17, c[0x0][0x144] ;  /* 0x00005100ff117b82 */ /* 0x000e300000000800 */
[----:B------:R-:W0:Y:S08]  /*e740*/  LDC R10, c[0x0][0x630] ;  /* 0x00018c00ff0a7b82 */ /* 0x000e300000000800 */
[----:B------:R-:W0:Y:S01]  /*e750*/  LDC.64 R12, c[0x0][0x620] ;  /* 0x00018800ff0c7b82 */ /* 0x000e220000000a00 */
[----:B-----5:R-:W-:-:S04]  /*e760*/  ISETP.NE.U32.AND P0, PT, R8, RZ, PT ;  /* 0x000000ff0800720c */ /* 0x020fc80003f05070 */
[----:B------:R-:W-:Y:S02]  /*e770*/  ISETP.NE.AND.EX P0, PT, R9, RZ, PT, P0 ;  /* 0x000000ff0900720c */ /* 0x000fe40003f05300 */
[----:B--2---:R-:W-:-:S05]  /*e780*/  I2FP.F32.U32 R0, R14 ;  /* 0x0000000e00007245 */ /* 0x004fca0000201000 */
[----:B------:R-:W-:-:S04]  /*e790*/  FMUL R0, R0, UR6 ;  /* 0x0000000600007c20 */ /* 0x000fc80008400000 */
[----:B------:R2:W0:Y:S02]  /*e7a0*/  F2I.U32.TRUNC.NTZ R15, R0 ;  /* 0x00000000000f7305 */ /* 0x000424000020f000 */
[----:B------:R-:W-:Y:S05]  /*e7b0*/  @!P0 BRA `(.L_x_295) ;  /* 0x0000000000288947 */ /* 0x000fea0003800000 */
[----:B--2---:R-:W2:Y:S02]  /*e7c0*/  LDC R0, c[0x0][0x634] ;  /* 0x00018d00ff007b82 */ /* 0x004ea40000000800 */
[----:B--2---:R-:W-:-:S05]  /*e7d0*/  IADD3 R7, P0, R19, R0, RZ ;  /* 0x0000000013077210 */ /* 0x004fca0007f1e0ff */
[----:B------:R-:W-:-:S04]  /*e7e0*/  IMAD.X R11, RZ, RZ, R22, P0 ;  /* 0x000000ffff0b7224 */ /* 0x000fc800000e0616 */
[----:B0-----:R-:W-:-:S04]  /*e7f0*/  IMAD.WIDE.U32 R2, R11, R8, RZ ;  /* 0x000000080b027225 */ /* 0x001fc800078e00ff */
[----:B------:R-:W-:-:S04]  /*e800*/  IMAD.WIDE.U32 R4, P0, R7, R9, R2 ;  /* 0x0000000907047225 */ /* 0x000fc80007800002 */
[----:B------:R-:W-:-:S04]  /*e810*/  IMAD.WIDE.U32 R2, R7, R8, RZ ;  /* 0x0000000807027225 */ /* 0x000fc800078e00ff */
[----:B------:R-:W-:Y:S01]  /*e820*/  IMAD.X R7, RZ, RZ, RZ, P0 ;  /* 0x000000ffff077224 */ /* 0x000fe200000e06ff */
[----:B------:R-:W-:Y:S01]  /*e830*/  IADD3 RZ, P0, R3, R4, RZ ;  /* 0x0000000403ff7210 */ /* 0x000fe20007f1e0ff */
[----:B------:R-:W-:-:S04]  /*e840*/  IMAD.MOV.U32 R6, RZ, RZ, R5 ;  /* 0x000000ffff067224 */ /* 0x000fc800078e0005 */
[----:B------:R-:W-:-:S08]  /*e850*/  IMAD.WIDE.U32.X R6, R11, R9, R6, P0 ;  /* 0x000000090b067225 */ /* 0x000fd000000e0406 */
.L_x_295:
[-CC-:B0-----:R-:W-:Y:S01]  /*e860*/  SHF.R.U64 R24, R6, R10.reuse, R7.reuse ;  /* 0x0000000a06187219 */ /* 0x181fe20000001207 */
[----:B------:R-:W0:Y:S01]  /*e870*/  LDC.64 R20, c[0x0][0x640] ;  /* 0x00019000ff147b82 */ /* 0x000e220000000a00 */
[----:B--2---:R-:W-:Y:S01]  /*e880*/  SHF.R.U32.HI R0, RZ, R10, R7 ;  /* 0x0000000aff007219 */ /* 0x004fe20000011607 */
[----:B------:R-:W-:Y:S01]  /*e890*/  IMAD.MOV.U32 R2, RZ, RZ, R19 ;  /* 0x000000ffff027224 */ /* 0x000fe200078e0013 */
[----:B------:R-:W-:Y:S01]  /*e8a0*/  IADD3 R5, P0, RZ, -R24, RZ ;  /* 0x80000018ff057210 */ /* 0x000fe20007f1e0ff */
[----:B------:R-:W-:Y:S01]  /*e8b0*/  IMAD.MOV R15, RZ, RZ, -R15 ;  /* 0x000000ffff0f7224 */ /* 0x000fe200078e0a0f */
[----:B------:R-:W-:Y:S01]  /*e8c0*/  ULDC UR6, c[0x0][0x154] ;  /* 0x0000550000067ab9 */ /* 0x000fe20000000800 */
[----:B------:R-:W-:Y:S02]  /*e8d0*/  IMAD.MOV.U32 R7, RZ, RZ, 0x1 ;  /* 0x00000001ff077424 */ /* 0x000fe400078e00ff */
[----:B------:R-:W2:Y:S01]  /*e8e0*/  LDC R4, c[0x0][0x618] ;  /* 0x00018600ff047b82 */ /* 0x000ea20000000800 */
[----:B------:R-:W-:-:S02]  /*e8f0*/  IMAD.X R3, RZ, RZ, ~R0, P0 ;  /* 0x000000ffff037224 */ /* 0x000fc400000e0e00 */
[----:B------:R-:W-:Y:S02]  /*e900*/  IMAD R15, R17, R15, R14 ;  /* 0x0000000f110f7224 */ /* 0x000fe400078e020e */
[-C--:B------:R-:W-:Y:S02]  /*e910*/  IMAD R0, R3, R12.reuse, RZ ;  /* 0x0000000c03007224 */ /* 0x080fe400078e02ff */
[----:B------:R-:W-:Y:S01]  /*e920*/  IMAD.MOV.U32 R3, RZ, RZ, R22 ;  /* 0x000000ffff037224 */ /* 0x000fe200078e0016 */
[----:B------:R-:W5:Y:S01]  /*e930*/  LDC R6, c[0x0][0x608] ;  /* 0x00018200ff067b82 */ /* 0x000f620000000800 */
[----:B------:R-:W-:-:S04]  /*e940*/  IMAD.WIDE.U32 R2, R5, R12, R2 ;  /* 0x0000000c05027225 */ /* 0x000fc800078e0002 */
[----:B------:R-:W-:-:S03]  /*e950*/  IMAD R5, R5, R13, R0 ;  /* 0x0000000d05057224 */ /* 0x000fc600078e0200 */
[----:B------:R-:W1:Y:S01]  /*e960*/  LDC R18, c[0x0][0x658] ;  /* 0x00019600ff127b82 */ /* 0x000e620000000800 */
[----:B------:R-:W-:Y:S01]  /*e970*/  I2FP.F32.U32 R0, R16 ;  /* 0x0000001000007245 */ /* 0x000fe20000201000 */
[----:B------:R-:W-:Y:S01]  /*e980*/  IMAD.IADD R3, R3, 0x1, R5 ;  /* 0x0000000103037824 */ /* 0x000fe200078e0205 */
[----:B0-----:R-:W-:Y:S01]  /*e990*/  ISETP.NE.U32.AND P0, PT, R20, RZ, PT ;  /* 0x000000ff1400720c */ /* 0x001fe20003f05070 */
[----:B------:R-:W-:Y:S02]  /*e9a0*/  IMAD.MOV.U32 R5, RZ, RZ, -0x1 ;  /* 0xffffffffff057424 */ /* 0x000fe400078e00ff */
[----:B------:R-:W-:Y:S02]  /*e9b0*/  FMUL R0, R0, UR6 ;  /* 0x0000000600007c20 */ /* 0x000fe40008400000 */
[----:B------:R-:W0:Y:S01]  /*e9c0*/  LDC R13, c[0x0][0x148] ;  /* 0x00005200ff0d7b82 */ /* 0x000e220000000800 */
[----:B--2---:R-:W-:Y:S01]  /*e9d0*/  SHF.R.U64 R10, R2, R4, R3 ;  /* 0x00000004020a7219 */ /* 0x004fe20000001203 */
[----:B------:R2:W0:Y:S01]  /*e9e0*/  F2I.U32.TRUNC.NTZ R12, R0 ;  /* 0x00000000000c7305 */ /* 0x000422000020f000 */
[----:B------:R-:W-:-:S02]  /*e9f0*/  ISETP.NE.AND.EX P0, PT, R21, RZ, PT, P0 ;  /* 0x000000ff1500720c */ /* 0x000fc40003f05300 */
[----:B------:R-:W-:-:S03]  /*ea00*/  SHF.R.U32.HI R3, RZ, R4, R3 ;  /* 0x00000004ff037219 */ /* 0x000fc60000011603 */
[----:B------:R-:W0:Y:S01]  /*ea10*/  LDC R14, c[0x0][0x600] ;  /* 0x00018000ff0e7b82 */ /* 0x000e220000000800 */
[-CC-:B-----5:R-:W-:Y:S02]  /*ea20*/  SHF.R.U64 R8, R10, R6.reuse, R3.reuse ;  /* 0x000000060a087219 */ /* 0x1a0fe40000001203 */
[----:B------:R-:W-:-:S05]  /*ea30*/  SHF.R.U32.HI R3, RZ, R6, R3 ;  /* 0x00000006ff037219 */ /* 0x000fca0000011603 */
[----:B------:R-:W0:Y:S01]  /*ea40*/  LDC R19, c[0x0][0x648] ;  /* 0x00019200ff137b82 */ /* 0x000e220000000800 */
[-CC-:B-1----:R-:W-:Y:S02]  /*ea50*/  SHF.R.U64 R11, R8, R18.reuse, R3.reuse ;  /* 0x00000012080b7219 */ /* 0x182fe40000001203 */
[-C--:B------:R-:W-:Y:S02]  /*ea60*/  SHF.L.U32 R5, R5, R18.reuse, RZ ;  /* 0x0000001205057219 */ /* 0x080fe400000006ff */
[-C--:B------:R-:W-:Y:S01]  /*ea70*/  SHF.R.U32.HI R3, RZ, R18.reuse, R3 ;  /* 0x00000012ff037219 */ /* 0x080fe20000011603 */
[----:B------:R-:W-:Y:S01]  /*ea80*/  IMAD.MOV.U32 R2, RZ, RZ, R11 ;  /* 0x000000ffff027224 */ /* 0x000fe200078e000b */
[----:B------:R-:W-:Y:S01]  /*ea90*/  SHF.L.U32 R34, R7, R18, RZ ;  /* 0x0000001207227219 */ /* 0x000fe200000006ff */
[----:B------:R-:W1:Y:S01]  /*eaa0*/  LDC R22, c[0x0][0x638] ;  /* 0x00018e00ff167b82 */ /* 0x000e620000000800 */
[----:B------:R-:W-:-:S07]  /*eab0*/  LOP3.LUT R17, RZ, R5, RZ, 0x33, !PT ;  /* 0x00000005ff117212 */ /* 0x000fce00078e33ff */
[----:B------:R-:W0:Y:S01]  /*eac0*/  LDC R23, c[0x0][0x610] ;  /* 0x00018400ff177b82 */ /* 0x000e220000000800 */
[----:B--2---:R-:W-:Y:S05]  /*ead0*/  @!P0 BRA `(.L_x_296) ;  /* 0x0000000000288947 */ /* 0x004fea0003800000 */
[----:B------:R-:W2:Y:S02]  /*eae0*/  LDC R0, c[0x0][0x64c] ;  /* 0x00019300ff007b82 */ /* 0x000ea40000000800 */
[----:B--2---:R-:W-:-:S05]  /*eaf0*/  IADD3 R7, P0, R11, R0, RZ ;  /* 0x000000000b077210 */ /* 0x004fca0007f1e0ff */
        /* <DEDUP_REMOVED lines=8> */
.L_x_296:
[----:B0-----:R-:W-:Y:S01]  /*eb80*/  SHF.R.U64 R0, R2, R19, R3 ;  /* 0x0000001302007219 */ /* 0x001fe20000001203 */
[----:B------:R-:W-:Y:S01]  /*eb90*/  VIADD R3, R14, 0xffffffff ;  /* 0xffffffff0e037836 */ /* 0x000fe20000000000 */
[----:B------:R-:W-:Y:S01]  /*eba0*/  LOP3.LUT R5, R8, R17, RZ, 0xc0, !PT ;  /* 0x0000001108057212 */ /* 0x000fe200078ec0ff */
[----:B------:R-:W-:Y:S01]  /*ebb0*/  IMAD.MOV R12, RZ, RZ, -R12 ;  /* 0x000000ffff0c7224 */ /* 0x000fe200078e0a0c */
[----:B------:R-:W-:Y:S01]  /*ebc0*/  R2UR UR22, R24 ;  /* 0x00000000181672ca */ /* 0x000fe200000e0000 */
[----:B------:R-:W-:Y:S01]  /*ebd0*/  IMAD.MOV R2, RZ, RZ, -R0 ;  /* 0x000000ffff027224 */ /* 0x000fe200078e0a00 */
[----:B------:R-:W-:Y:S01]  /*ebe0*/  LOP3.LUT R3, R10, R3, RZ, 0xc0, !PT ;  /* 0x000000030a037212 */ /* 0x000fe200078ec0ff */
[----:B------:R-:W-:Y:S02]  /*ebf0*/  IMAD R34, R34, R0, R5 ;  /* 0x0000000022227224 */ /* 0x000fe400078e0205 */
[----:B------:R-:W-:Y:S02]  /*ec00*/  @P2 IMAD R15, R13, R12, R16 ;  /* 0x0000000c0d0f2224 */ /* 0x000fe400078e0210 */
[----:B-1----:R-:W-:-:S02]  /*ec10*/  IMAD R0, R2, R22, R11 ;  /* 0x0000001602007224 */ /* 0x002fc400078e020b */
[----:B------:R-:W-:Y:S02]  /*ec20*/  IMAD R34, R34, R23, R15 ;  /* 0x0000001722227224 */ /* 0x000fe400078e020f */
[----:B------:R-:W-:Y:S02]  /*ec30*/  IMAD R3, R0, R14, R3 ;  /* 0x0000000e00037224 */ /* 0x000fe400078e0203 */
[----:B------:R-:W-:-:S03]  /*ec40*/  IMAD.MOV.U32 R0, RZ, RZ, 0x1 ;  /* 0x00000001ff007424 */ /* 0x000fc600078e00ff */
[----:B------:R-:W-:Y:S02]  /*ec50*/  SEL R2, R3, R34, !P2 ;  /* 0x0000002203027207 */ /* 0x000fe40005000000 */
[----:B------:R-:W-:-:S03]  /*ec60*/  SEL R34, R34, R3, !P2 ;  /* 0x0000000322227207 */ /* 0x000fc60005000000 */
[----:B------:R2:W-:Y:S04]  /*ec70*/  STL [R1+0x80], R2 ;  /* 0x0000800201007387 */ /* 0x0005e80000100800 */
.L_x_294:
[----:B------:R-:W-:Y:S01]  /*ec80*/  UIADD3 UR5, UR12, UR5, URZ ;  /* 0x000000050c057290 */ /* 0x000fe2000fffe03f */
[----:B------:R0:W-:Y:S01]  /*ec90*/  STL [R1+0x84], R34 ;  /* 0x0000842201007387 */ /* 0x0001e20000100800 */
[----:B------:R-:W-:Y:S02]  /*eca0*/  LOP3.LUT P0, RZ, R0, 0xff, RZ, 0xc0, !PT ;  /* 0x000000ff00ff7812 */ /* 0x000fe4000780c0ff */
[----:B------:R-:W-:Y:S02]  /*ecb0*/  USHF.R.U32.HI UR6, URZ, 0x2, UR5 ;  /* 0x000000023f067899 */ /* 0x000fe40008011605 */
[----:B------:R-:W-:Y:S02]  /*ecc0*/  UISETP.GT.U32.AND UP0, UPT, UR5, 0x3, UPT ;  /* 0x000000030500788c */ /* 0x000fe4000bf04070 */
[----:B------:R-:W-:Y:S02]  /*ecd0*/  ULOP3.LUT UR6, UR6, 0x1, URZ, 0xc0, !UPT ;  /* 0x0000000106067892 */ /* 0x000fe4000f8ec03f */
[----:B------:R-:W-:-:S02]  /*ece0*/  UISETP.LT.U32.AND UP0, UPT, UR12, 0x4, UP0 ;  /* 0x000000040c00788c */ /* 0x000fc40008701070 */
[----:B------:R-:W-:Y:S02]  /*ecf0*/  UISETP.NE.U32.AND UP1, UPT, UR6, 0x1, UPT ;  /* 0x000000010600788c */ /* 0x000fe4000bf25070 */
[----:B------:R-:W-:Y:S02]  /*ed00*/  USEL UR7, URZ, 0x1, !UP0 ;  /* 0x000000013f077887 */ /* 0x000fe4000c000000 */
[----:B------:R-:W-:Y:S02]  /*ed10*/  UISETP.GT.U32.AND UP1, UPT, UR12, 0x3, !UP1 ;  /* 0x000000030c00788c */ /* 0x000fe4000cf24070 */
[----:B------:R-:W-:Y:S02]  /*ed20*/  ULOP3.LUT UR5, UR5, 0x3, URZ, 0xc0, !UPT ;  /* 0x0000000305057892 */ /* 0x000fe4000f8ec03f */
[----:B------:R-:W-:-:S04]  /*ed30*/  USEL UR6, URZ, 0x1, !UP1 ;  /* 0x000000013f067887 */ /* 0x000fc8000c800000 */
[----:B------:R-:W-:Y:S01]  /*ed40*/  ULOP3.LUT UR4, UR6, UR4, UR7, 0x96, !UPT ;  /* 0x0000000406047292 */ /* 0x000fe2000f8e9607 */
[----:B0-----:R-:W-:Y:S11]  /*ed50*/  @P0 BRA `(.L_x_297) ;  /* 0xffffff2400640947 */ /* 0x001ff6000383ffff */
[----:B------:R-:W-:Y:S05]  /*ed60*/  EXIT ;  /* 0x000000000000794d */ /* 0x000fea0003800000 */
.L_x_7:
[----:B------:R-:W2:Y:S01]  /*ed70*/  LDL R18, [R1+0x7c] ;  /* 0x00007c0001127983 */ /* 0x000ea20000100800 */
[----:B------:R-:W-:-:S03]  /*ed80*/  ULDC.64 UR4, c[0x0][0x650] ;  /* 0x0001940000047ab9 */ /* 0x000fc60000000a00 */
[----:B------:R-:W3:Y:S01]  /*ed90*/  LDL R22, [R1+0x78] ;  /* 0x0000780001167983 */ /* 0x000ee20000100800 */
[----:B------:R-:W-:Y:S01]  /*eda0*/  PRMT R4, RZ, 0x7610, R4 ;  /* 0x00007610ff047816 */ /* 0x000fe20000000004 */
[----:B------:R-:W-:Y:S02]  /*edb0*/  IMAD.MOV.U32 R5, RZ, RZ, -0x1 ;  /* 0xffffffffff057424 */ /* 0x000fe400078e00ff */
[----:B------:R-:W-:Y:S02]  /*edc0*/  IMAD.MOV.U32 R14, RZ, RZ, -0x1 ;  /* 0xffffffffff0e7424 */ /* 0x000fe400078e00ff */
[----:B------:R-:W-:Y:S01]  /*edd0*/  IMAD.MOV.U32 R6, RZ, RZ, -0x1 ;  /* 0xffffffffff067424 */ /* 0x000fe200078e00ff */
[----:B--2---:R-:W-:-:S04]  /*ede0*/  ISETP.GE.U32.AND P0, PT, R18, UR4, PT ;  /* 0x0000000412007c0c */ /* 0x004fc8000bf06070 */
[----:B---3--:R-:W-:-:S13]  /*edf0*/  ISETP.GE.U32.AND.EX P0, PT, R22, UR5, PT, P0 ;  /* 0x0000000516007c0c */ /* 0x008fda000bf06100 */
[----:B------:R-:W-:Y:S05]  /*ee00*/  @P0 BRA `(.L_x_298) ;  /* 0x00000004002c0947 */ /* 0x000fea0003800000 */
        /* <DEDUP_REMOVED lines=18> */
.L_x_299:
[----:B------:R-:W1:Y:S01]  /*ef30*/  LDC.64 R20, c[0x0][0x640] ;  /* 0x00019000ff147b82 */ /* 0x000e620000000a00 */
[-CC-:B------:R-:W-:Y:S01]  /*ef40*/  SHF.R.U64 R15, R8, R10.reuse, R9.reuse ;  /* 0x0000000a080f7219 */ /* 0x180fe20000001209 */
[----:B------:R-:W-:Y:S01]  /*ef50*/  IMAD.MOV.U32 R24, RZ, RZ, 0x1 ;  /* 0x00000001ff187424 */ /* 0x000fe200078e00ff */
[----:B------:R-:W-:Y:S02]  /*ef60*/  SHF.R.U32.HI R4, RZ, R10, R9 ;  /* 0x0000000aff047219 */ /* 0x000fe40000011609 */
[----:B------:R-:W-:-:S03]  /*ef70*/  IADD3 R7, P0, RZ, -R15, RZ ;  /* 0x8000000fff077210 */ /* 0x000fc60007f1e0ff */
[----:B------:R-:W2:Y:S02]  /*ef80*/  LDC R8, c[0x0][0x618] ;  /* 0x00018600ff087b82 */ /* 0x000ea40000000800 */
[----:B------:R-:W-:Y:S02]  /*ef90*/  IMAD.X R5, RZ, RZ, ~R4, P0 ;  /* 0x000000ffff057224 */ /* 0x000fe400000e0e04 */
[----:B------:R-:W-:Y:S02]  /*efa0*/  IMAD.MOV.U32 R4, RZ, RZ, R18 ;  /* 0x000000ffff047224 */ /* 0x000fe400078e0012 */
[-C--:B------:R-:W-:Y:S02]  /*efb0*/  IMAD R6, R5, R16.reuse, RZ ;  /* 0x0000001005067224 */ /* 0x080fe400078e02ff */
[----:B------:R-:W3:Y:S01]  /*efc0*/  LDC R14, c[0x0][0x608] ;  /* 0x00018200ff0e7b82 */ /* 0x000ee20000000800 */
[----:B------:R-:W-:Y:S02]  /*efd0*/  IMAD.MOV.U32 R5, RZ, RZ, R22 ;  /* 0x000000ffff057224 */ /* 0x000fe400078e0016 */
[----:B------:R-:W-:-:S05]  /*efe0*/  IMAD.WIDE.U32 R4, R7, R16, R4 ;  /* 0x0000001007047225 */ /* 0x000fca00078e0004 */
[----:B0-----:R-:W0:Y:S01]  /*eff0*/  LDC R19, c[0x0][0x658] ;  /* 0x00019600ff137b82 */ /* 0x001e220000000800 */
[----:B------:R-:W-:Y:S01]  /*f000*/  IMAD R7, R7, R17, R6 ;  /* 0x0000001107077224 */ /* 0x000fe200078e0206 */
[----:B-1----:R-:W-:Y:S01]  /*f010*/  ISETP.NE.U32.AND P0, PT, R20, RZ, PT ;  /* 0x000000ff1400720c */ /* 0x002fe20003f05070 */
[----:B------:R-:W-:Y:S02]  /*f020*/  IMAD.MOV.U32 R6, RZ, RZ, -0x1 ;  /* 0xffffffffff067424 */ /* 0x000fe400078e00ff */
[----:B------:R-:W-:Y:S01]  /*f030*/  IMAD.IADD R5, R5, 0x1, R7 ;  /* 0x0000000105057824 */ /* 0x000fe200078e0207 */
[----:B------:R-:W-:Y:S02]  /*f040*/  ISETP.NE.AND.EX P0, PT, R21, RZ, PT, P0 ;  /* 0x000000ff1500720c */ /* 0x000fe40003f05300 */
[----:B------:R-:W1:Y:S02]  /*f050*/  LDC R16, c[0x0][0x600] ;  /* 0x00018000ff107b82 */ /* 0x000e640000000800 */
[----:B--2---:R-:W-:-:S02]  /*f060*/  SHF.R.U64 R10, R4, R8, R5 ;  /* 0x00000008040a7219 */ /* 0x004fc40000001205 */
[----:B------:R-:W-:-:S04]  /*f070*/  SHF.R.U32.HI R5, RZ, R8, R5 ;  /* 0x00000008ff057219 */ /* 0x000fc80000011605 */
[----:B------:R-:W2:Y:S01]  /*f080*/  LDC R18, c[0x0][0x648] ;  /* 0x00019200ff127b82 */ /* 0x000ea20000000800 */
[-CC-:B---3--:R-:W-:Y:S02]  /*f090*/  SHF.R.U64 R17, R10, R14.reuse, R5.reuse ;  /* 0x0000000e0a117219 */ /* 0x188fe40000001205 */
[----:B------:R-:W-:-:S05]  /*f0a0*/  SHF.R.U32.HI R4, RZ, R14, R5 ;  /* 0x0000000eff047219 */ /* 0x000fca0000011605 */
[----:B------:R-:W3:Y:S01]  /*f0b0*/  LDC R22, c[0x0][0x638] ;  /* 0x00018e00ff167b82 */ /* 0x000ee20000000800 */
[-CC-:B0-----:R-:W-:Y:S02]  /*f0c0*/  SHF.R.U64 R14, R17, R19.reuse, R4.reuse ;  /* 0x00000013110e7219 */ /* 0x181fe40000001204 */
[-C--:B------:R-:W-:Y:S02]  /*f0d0*/  SHF.L.U32 R6, R6, R19.reuse, RZ ;  /* 0x0000001306067219 */ /* 0x080fe400000006ff */
[----:B------:R-:W-:Y:S01]  /*f0e0*/  SHF.R.U32.HI R5, RZ, R19, R4 ;  /* 0x00000013ff057219 */ /* 0x000fe20000011604 */
[----:B------:R-:W-:Y:S01]  /*f0f0*/  IMAD.MOV.U32 R4, RZ, RZ, R14 ;  /* 0x000000ffff047224 */ /* 0x000fe200078e000e */
[----:B------:R-:W-:Y:S01]  /*f100*/  LOP3.LUT R26, RZ, R6, RZ, 0x33, !PT ;  /* 0x00000006ff1a7212 */ /* 0x000fe200078e33ff */
[----:B------:R-:W0:Y:S01]  /*f110*/  LDC R23, c[0x0][0x610] ;  /* 0x00018400ff177b82 */ /* 0x000e220000000800 */
[----:B------:R-:W-:Y:S05]  /*f120*/  @!P0 BRA `(.L_x_300) ;  /* 0x0000000000288947 */ /* 0x000fea0003800000 */
        /* <DEDUP_REMOVED lines=10> */
.L_x_300:
[----:B--2---:R-:W-:Y:S01]  /*f1d0*/  SHF.R.U64 R4, R4, R18, R5 ;  /* 0x0000001204047219 */ /* 0x004fe20000001205 */
[----:B-1----:R-:W-:Y:S01]  /*f1e0*/  VIADD R7, R16, 0xffffffff ;  /* 0xffffffff10077836 */ /* 0x002fe20000000000 */
[----:B------:R-:W-:Y:S01]  /*f1f0*/  SHF.L.U32 R24, R24, R19, RZ ;  /* 0x0000001318187219 */ /* 0x000fe200000006ff */
[----:B------:R-:W-:Y:S01]  /*f200*/  @P2 IMAD R0, R11, R12, R2 ;  /* 0x0000000c0b002224 */ /* 0x000fe200078e0202 */
[----:B------:R-:W-:Y:S01]  /*f210*/  LOP3.LUT R3, R17, R26, RZ, 0xc0, !PT ;  /* 0x0000001a11037212 */ /* 0x000fe200078ec0ff */
[----:B------:R-:W-:Y:S01]  /*f220*/  IMAD.MOV R5, RZ, RZ, -R4 ;  /* 0x000000ffff057224 */ /* 0x000fe200078e0a04 */
[----:B------:R-:W-:Y:S01]  /*f230*/  LOP3.LUT R7, R10, R7, RZ, 0xc0, !PT ;  /* 0x000000070a077212 */ /* 0x000fe200078ec0ff */
[----:B------:R-:W-:Y:S02]  /*f240*/  IMAD.MOV.U32 R6, RZ, RZ, R15 ;  /* 0x000000ffff067224 */ /* 0x000fe400078e000f */
[----:B------:R-:W-:Y:S02]  /*f250*/  IMAD R3, R24, R4, R3 ;  /* 0x0000000418037224 */ /* 0x000fe400078e0203 */
[----:B---3--:R-:W-:-:S02]  /*f260*/  IMAD R2, R5, R22, R14 ;  /* 0x0000001605027224 */ /* 0x008fc400078e020e */
[----:B0-----:R-:W-:Y:S02]  /*f270*/  IMAD R0, R3, R23, R0 ;  /* 0x0000001703007224 */ /* 0x001fe400078e0200 */
[----:B------:R-:W-:Y:S02]  /*f280*/  IMAD R5, R2, R16, R7 ;  /* 0x0000001002057224 */ /* 0x000fe400078e0207 */
[----:B------:R-:W-:-:S03]  /*f290*/  IMAD.MOV.U32 R4, RZ, RZ, 0x1 ;  /* 0x00000001ff047424 */ /* 0x000fc600078e00ff */
[----:B------:R-:W-:Y:S02]  /*f2a0*/  SEL R14, R5, R0, !P2 ;  /* 0x00000000050e7207 */ /* 0x000fe40005000000 */
[----:B------:R-:W-:-:S07]  /*f2b0*/  SEL R5, R0, R5, !P2 ;  /* 0x0000000500057207 */ /* 0x000fce0005000000 */
.L_x_298:
[----:B------:R-:W-:-:S08]  /*f2c0*/  NOP ;  /* 0x0000000000007918 */ /* 0x000fd00000000000 */
[----:B0-----:R-:W0:-:S00]  /*f2d0*/  USETMAXREG.DEALLOC.CTAPOOL 0x28 ;  /* 0x00000028000079c8 */ /* 0x001e0000080e0500 */
[----:B------:R-:W-:-:S13]  /*f2e0*/  ISETP.NE.AND P0, PT, RZ, UR8, PT ;  /* 0x00000008ff007c0c */ /* 0x000fda000bf05270 */
[----:B------:R-:W-:Y:S05]  /*f2f0*/  @P0 EXIT ;  /* 0x000000000000094d */ /* 0x000fea0003800000 */
[----:B0-----:R-:W-:Y:S01]  /*f300*/  LOP3.LUT P0, RZ, R4, 0xff, RZ, 0xc0, !PT ;  /* 0x000000ff04ff7812 */ /* 0x001fe2000780c0ff */
[----:B------:R-:W-:Y:S02]  /*f310*/  IMAD.MOV.U32 R12, RZ, RZ, 0x1 ;  /* 0x00000001ff0c7424 */ /* 0x000fe400078e00ff */
[----:B------:R-:W-:-:S10]  /*f320*/  IMAD.MOV.U32 R11, RZ, RZ, RZ ;  /* 0x000000ffff0b7224 */ /* 0x000fd400078e00ff */
[----:B------:R-:W-:Y:S05]  /*f330*/  @!P0 BRA `(.L_x_301) ;  /* 0x0000000c00648947 */ /* 0x000fea0003800000 */
[----:B------:R-:W0:Y:S01]  /*f340*/  S2R R8, SR_CgaCtaId ;  /* 0x0000000000087919 */ /* 0x000e220000008800 */
[----:B------:R-:W-:Y:S01]  /*f350*/  ULDC UR4, c[0x0][0x28c] ;  /* 0x0000a30000047ab9 */ /* 0x000fe20000000800 */
[----:B------:R-:W-:Y:S01]  /*f360*/  ULDC UR6, c[0x0][0x658] ;  /* 0x0001960000067ab9 */ /* 0x000fe20000000800 */
[----:B------:R-:W-:Y:S01]  /*f370*/  UIADD3 UR10, UR4, 0x7f, URZ ;  /* 0x0000007f040a7890 */ /* 0x000fe2000fffe03f */
[----:B------:R-:W-:Y:S01]  /*f380*/  BSSY B0, `(.L_x_301) ;  /* 0x00000d4000007945 */ /* 0x000fe20003800000 */
[----:B------:R-:W-:Y:S01]  /*f390*/  UMOV UR7, 0xffffffff ;  /* 0xffffffff00077882 */ /* 0x000fe20000000000 */
[----:B------:R-:W-:Y:S01]  /*f3a0*/  ULDC UR5, c[0x0][0x600] ;  /* 0x0001800000057ab9 */ /* 0x000fe20000000800 */
[----:B------:R-:W-:Y:S01]  /*f3b0*/  UMOV UR9, 0x1 ;  /* 0x0000000100097882 */ /* 0x000fe20000000000 */
[----:B------:R-:W-:Y:S01]  /*f3c0*/  USHF.L.U32 UR7, UR7, UR6, URZ ;  /* 0x0000000607077299 */ /* 0x000fe2000800063f */
[----:B------:R-:W-:Y:S01]  /*f3d0*/  IMAD.MOV.U32 R10, RZ, RZ, 0x1 ;  /* 0x00000001ff0a7424 */ /* 0x000fe200078e00ff */
[----:B------:R-:W-:Y:S01]  /*f3e0*/  UIADD3 UR4, UR5, -0x1, URZ ;  /* 0xffffffff05047890 */ /* 0x000fe2000fffe03f */
[----:B------:R-:W-:Y:S01]  /*f3f0*/  IMAD.MOV.U32 R12, RZ, RZ, 0x1 ;  /* 0x00000001ff0c7424 */ /* 0x000fe200078e00ff */
[----:B------:R-:W-:Y:S01]  /*f400*/  USHF.R.S32.HI UR11, URZ, 0x1f, UR10 ;  /* 0x0000001f3f0b7899 */ /* 0x000fe2000801140a */
[----:B------:R-:W-:Y:S01]  /*f410*/  IMAD.MOV.U32 R11, RZ, RZ, RZ ;  /* 0x000000ffff0b7224 */ /* 0x000fe200078e00ff */
[----:B------:R-:W-:Y:S01]  /*f420*/  ULDC UR8, c[0x0][0xc] ;  /* 0x0000030000087ab9 */ /* 0x000fe20000000800 */
[----:B------:R-:W-:-:S02]  /*f430*/  USHF.L.U32 UR5, UR9, UR6, URZ ;  /* 0x0000000609057299 */ /* 0x000fc4000800063f */
[----:B------:R-:W-:Y:S01]  /*f440*/  ULEA.HI UR11, UR11, UR10, URZ, 0x7 ;  /* 0x0000000a0b0b7291 */ /* 0x000fe2000f8f383f */
[----:B------:R-:W-:Y:S01]  /*f450*/  ULDC UR9, c[0x0][0x10] ;  /* 0x0000040000097ab9 */ /* 0x000fe20000000800 */
[----:B------:R-:W-:Y:S02]  /*f460*/  ULOP3.LUT UR6, URZ, UR7, URZ, 0x33, !UPT ;  /* 0x000000073f067292 */ /* 0x000fe4000f8e333f */
[----:B------:R-:W-:Y:S01]  /*f470*/  UIMAD.WIDE.U32 UR8, UR8, UR9, URZ ;  /* 0x00000009080872a5 */ /* 0x000fe2000f8e003f */
[----:B------:R-:W-:Y:S01]  /*f480*/  ULDC UR7, c[0x0][0x14] ;  /* 0x0000050000077ab9 */ /* 0x000fe20000000800 */
[----:B------:R-:W-:Y:S02]  /*f490*/  USHF.R.S32.HI UR20, URZ, 0x7, UR11 ;  /* 0x000000073f147899 */ /* 0x000fe4000801140b */
[----:B------:R-:W-:Y:S02]  /*f4a0*/  UIMAD.WIDE.U32 UR22, UR8, UR7, URZ ;  /* 0x00000007081672a5 */ /* 0x000fe4000f8e003f */
[----:B------:R-:W-:-:S02]  /*f4b0*/  UIMAD UR18, UR9, UR7, URZ ;  /* 0x00000007091272a4 */ /* 0x000fc4000f8e023f */
[----:B------:R-:W-:Y:S01]  /*f4c0*/  ULOP3.LUT UR26, UR13, 0x2, URZ, 0xfc, !UPT ;  /* 0x000000020d1a7892 */ /* 0x000fe2000f8efc3f */
[C---:B0-----:R-:W-:Y:S01]  /*f4d0*/  IMAD.SHL.U32 R9, R8.reuse, 0x80, RZ ;  /* 0x0000008008097824 */ /* 0x041fe200078e00ff */
[----:B------:R-:W-:Y:S01]  /*f4e0*/  UIADD3 UR18, UR23, UR18, URZ ;  /* 0x0000001217127290 */ /* 0x000fe2000fffe03f */
[----:B------:R-:W-:Y:S01]  /*f4f0*/  IMAD.SHL.U32 R8, R8, 0x4000, RZ ;  /* 0x0000400008087824 */ /* 0x000fe200078e00ff */
[----:B------:R-:W-:Y:S02]  /*f500*/  UIADD3 UR27, UR20, 0x1, URZ ;  /* 0x00000001141b7890 */ /* 0x000fe4000fffe03f */
[----:B------:R-:W-:Y:S01]  /*f510*/  LOP3.LUT R9, R9, 0x80, RZ, 0xc0, !PT ;  /* 0x0000008009097812 */ /* 0x000fe200078ec0ff */
[----:B------:R-:W-:Y:S01]  /*f520*/  ULDC.64 UR24, c[0x0][0x198] ;  /* 0x0000660000187ab9 */ /* 0x000fe20000000a00 */
[----:B------:R-:W-:-:S08]  /*f530*/  LOP3.LUT R8, R8, 0x4000, RZ, 0xc0, !PT ;  /* 0x0000400008087812 */ /* 0x000fd000078ec0ff */
.L_x_312:
[----:B------:R-:W-:-:S03]  /*f540*/  UMOV UR7, 0xffffffff ;  /* 0xffffffff00077882 */ /* 0x000fc60000000000 */
[----:B------:R-:W-:Y:S05]  /*f550*/  BRA.DIV UR7, `(.L_x_302) ;  /* 0x0000000e07d87947 */ /* 0x000fea000b800000 */
[----:B------:R-:W-:-:S13]  /*f560*/  ELECT P0, URZ, PT ;  /* 0x00000000003f782f */ /* 0x000fda0003800000 */
.L_x_323:
[----:B------:R-:W0:Y:S01]  /*f570*/  LDC R0, c[0x0][0x28c] ;  /* 0x0000a300ff007b82 */ /* 0x000e220000000800 */
[----:B------:R-:W-:Y:S01]  /*f580*/  BSSY B1, `(.L_x_303) ;  /* 0x000003a000017945 */ /* 0x000fe20003800000 */
[----:B0-----:R-:W-:-:S13]  /*f590*/  ISETP.LT.OR P0, PT, R0, 0x1, !P0 ;  /* 0x000000010000780c */ /* 0x001fda0004701670 */
[----:B------:R-:W-:Y:S05]  /*f5a0*/  @P0 BRA `(.L_x_304) ;  /* 0x0000000000dc0947 */ /* 0x000fea0003800000 */
[----:B------:R-:W-:Y:S02]  /*f5b0*/  IMAD R14, R14, 0x100, R9 ;  /* 0x000001000e0e7824 */ /* 0x000fe400078e0209 */
[----:B------:R-:W-:Y:S02]  /*f5c0*/  IMAD.SHL.U32 R7, R5, 0x80, RZ ;  /* 0x0000008005077824 */ /* 0x000fe400078e00ff */
[----:B------:R-:W-:Y:S02]  /*f5d0*/  IMAD.MOV.U32 R13, RZ, RZ, RZ ;  /* 0x000000ffff0d7224 */ /* 0x000fe400078e00ff */
[----:B------:R-:W-:Y:S02]  /*f5e0*/  IMAD.U32 R15, RZ, RZ, UR27 ;  /* 0x0000001bff0f7e24 */ /* 0x000fe4000f8e00ff */
[----:B------:R-:W-:Y:S02]  /*f5f0*/  IMAD.MOV.U32 R0, RZ, RZ, R12 ;  /* 0x000000ffff007224 */ /* 0x000fe400078e000c */
[----:B------:R-:W-:-:S07]  /*f600*/  IMAD.MOV.U32 R3, RZ, RZ, R11 ;  /* 0x000000ffff037224 */ /* 0x000fce00078e000b */
.L_x_307:
[----:B------:R-:W0:Y:S01]  /*f610*/  S2R R5, SR_CgaCtaId ;  /* 0x0000000000057919 */ /* 0x000e220000008800 */
[----:B------:R-:W-:Y:S01]  /*f620*/  MOV R2, 0x400 ;  /* 0x0000040000027802 */ /* 0x000fe20000000f00 */
[----:B------:R-:W1:Y:S03]  /*f630*/  S2R R4, SR_TID.X ;  /* 0x0000000000047919 */ /* 0x000e660000002100 */
[----:B0-----:R-:W-:Y:S02]  /*f640*/  LEA R16, R5, R2, 0x18 ;  /* 0x0000000205107211 */ /* 0x001fe400078ec0ff */
[----:B------:R-:W-:Y:S02]  /*f650*/  SHF.L.U32 R2, R0, 0x1f, RZ ;  /* 0x0000001f00027819 */ /* 0x000fe400000006ff */
[----:B-1----:R-:W-:Y:S01]  /*f660*/  LOP3.LUT P1, RZ, R4, 0x7f, RZ, 0xc0, !PT ;  /* 0x0000007f04ff7812 */ /* 0x002fe2000782c0ff */
[----:B------:R-:W-:-:S04]  /*f670*/  IMAD R5, R3, 0x8, R16 ;  /* 0x0000000803057824 */ /* 0x000fc800078e0210 */
[----:B------:R-:W0:Y:S08]  /*f680*/  SYNCS.PHASECHK.TRANS64.TRYWAIT P0, [R5+URZ+0x20], R2 ;  /* 0x00002002050075a7 */ /* 0x000e30000800017f */
[----:B------:R-:W1:Y:S01]  /*f690*/  @!P1 LDC R4, c[0x0][0x500] ;  /* 0x00014000ff049b82 */ /* 0x000e620000000800 */
[----:B0-----:R-:W-:Y:S05]  /*f6a0*/  @!P0 BRA `(.L_x_305) ;  /* 0x0000000c00a48947 */ /* 0x001fea0003800000 */
.L_x_324:
[----:B------:R-:W-:Y:S01]  /*f6b0*/  UPRMT UR7, UR26, 0x9910, URZ ;  /* 0x000099101a077896 */ /* 0x000fe2000800003f */
[----:B-1----:R1:W-:Y:S03]  /*f6c0*/  @!P1 SYNCS.ARRIVE.TRANS64 RZ, [R5+URZ], R4 ;  /* 0x0000000405ff99a7 */ /* 0x0023e6000800003f */
[----:B------:R-:W-:-:S06]  /*f6d0*/  UISETP.NE.AND UP0, UPT, UR7, 0x2, UPT ;  /* 0x000000020700788c */ /* 0x000fcc000bf05270 */
[----:B------:R-:W-:-:S13]  /*f6e0*/  PLOP3.LUT P0, PT, PT, PT, UP0, 0x80, 0x0 ;  /* 0x000000000000781c */ /* 0x000fda0003f0f008 */
[----:B-1----:R-:W-:Y:S05]  /*f6f0*/  @P0 BRA `(.L_x_306) ;  /* 0x0000000000040947 */ /* 0x002fea0003800000 */
[----:B------:R-:W-:Y:S01]  /*f700*/  BPT.TRAP 0x1 ;  /* 0x000000040000795c */ /* 0x000fe20000300000 */
.L_x_306:
[C---:B0-----:R-:W-:Y:S01]  /*f710*/  IMAD R2, R3.reuse, 0x4000, R16 ;  /* 0x0000400003027824 */ /* 0x041fe200078e0210 */
[----:B------:R-:W-:Y:S01]  /*f720*/  R2UR UR19, R16 ;  /* 0x00000000101372ca */ /* 0x000fe200000e0000 */
[----:B------:R-:W-:Y:S01]  /*f730*/  IMAD R4, R3, 0x8000, R8 ;  /* 0x0000800003047824 */ /* 0x000fe200078e0208 */
[----:B------:R-:W-:Y:S01]  /*f740*/  R2UR UR9, R5 ;  /* 0x00000000050972ca */ /* 0x000fe200000e0000 */
[----:B------:R-:W-:Y:S01]  /*f750*/  VIADD R15, R15, 0xffffffff ;  /* 0xffffffff0f0f7836 */ /* 0x000fe20000000000 */
[----:B------:R-:W-:Y:S01]  /*f760*/  R2UR UR7, R2 ;  /* 0x00000000020772ca */ /* 0x000fe200000e0000 */
[----:B------:R-:W-:Y:S01]  /*f770*/  UIADD3 UR14, UP0, UR24, 0xf0, URZ ;  /* 0x000000f0180e7890 */ /* 0x000fe2000ff1e03f */
[----:B------:R-:W-:Y:S01]  /*f780*/  R2UR UR8, R4 ;  /* 0x00000000040872ca */ /* 0x000fe200000e0000 */
[----:B------:R-:W-:Y:S01]  /*f790*/  UIADD3 UR28, UP1, UR24, 0x1f0, URZ ;  /* 0x000001f0181c7890 */ /* 0x000fe2000ff3e03f */
[----:B------:R-:W-:Y:S01]  /*f7a0*/  R2UR UR11, R7 ;  /* 0x00000000070b72ca */ /* 0x000fe200000e0000 */
[----:B------:R-:W-:Y:S01]  /*f7b0*/  UIADD3.X UR15, URZ, UR25, URZ, UP0, !UPT ;  /* 0x000000193f0f7290 */ /* 0x000fe200087fe43f */
[----:B------:R-:W-:Y:S01]  /*f7c0*/  R2UR UR10, R13 ;  /* 0x000000000d0a72ca */ /* 0x000fe200000e0000 */
[----:B------:R-:W-:Y:S01]  /*f7d0*/  VIADD R3, R3, 0x1 ;  /* 0x0000000103037836 */ /* 0x000fe20000000000 */
[----:B------:R-:W-:Y:S01]  /*f7e0*/  R2UR UR12, R6 ;  /* 0x00000000060c72ca */ /* 0x000fe200000e0000 */
[----:B------:R-:W-:Y:S01]  /*f7f0*/  UIADD3.X UR29, URZ, UR25, URZ, UP1, !UPT ;  /* 0x000000193f1d7290 */ /* 0x000fe20008ffe43f */
[----:B------:R-:W-:Y:S01]  /*f800*/  R2UR UR21, R14 ;  /* 0x000000000e1572ca */ /* 0x000fe200000e0000 */
[----:B------:R-:W-:Y:S01]  /*f810*/  UMOV UR16, 0x0 ;  /* 0x0000000000107882 */ /* 0x000fe20000000000 */
[----:B------:R-:W-:Y:S01]  /*f820*/  ISETP.GT.AND P1, PT, R15, 0x1, PT ;  /* 0x000000010f00780c */ /* 0x000fe20003f24270 */
[----:B------:R-:W-:Y:S01]  /*f830*/  UIADD3 UR7, UR7, 0x100, URZ ;  /* 0x0000010007077890 */ /* 0x000fe2000fffe03f */
[----:B------:R-:W-:Y:S01]  /*f840*/  ISETP.NE.AND P0, PT, R3, 0x4, PT ;  /* 0x000000040300780c */ /* 0x000fe20003f05270 */
[----:B------:R-:W-:Y:S01]  /*f850*/  UIADD3 UR19, UR19, 0x10100, UR8 ;  /* 0x0001010013137890 */ /* 0x000fe2000fffe008 */
[----:B------:R-:W-:Y:S01]  /*f860*/  VIADD R13, R13, 0x80 ;  /* 0x000000800d0d7836 */ /* 0x000fe20000000000 */
[----:B------:R-:W-:Y:S01]  /*f870*/  UMOV UR17, 0x10000000 ;  /* 0x1000000000117882 */ /* 0x000fe20000000000 */
[----:B------:R-:W-:Y:S01]  /*f880*/  UMOV UR30, 0x30000 ;  /* 0x00030000001e7882 */ /* 0x000fe20000000000 */
[----:B------:R-:W-:Y:S01]  /*f890*/  SEL R5, RZ, 0x1, P0 ;  /* 0x00000001ff057807 */ /* 0x000fe20000000000 */
[----:B------:R-:W-:Y:S01]  /*f8a0*/  UMOV UR8, UR7 ;  /* 0x0000000700087c82 */ /* 0x000fe20008000000 */
[----:B------:R-:W-:Y:S01]  /*f8b0*/  SEL R3, R3, RZ, P0 ;  /* 0x000000ff03037207 */ /* 0x000fe20000000000 */
[----:B------:R0:W-:Y:S01]  /*f8c0*/  UTMALDG.3D [UR8], [UR14], desc[UR16] ;  /* 0x000010080e0075b4 */ /* 0x0001e20008011000 */
[----:B------:R-:W-:Y:S01]  /*f8d0*/  LOP3.LUT R0, R0, R5, RZ, 0x3c, !PT ;  /* 0x0000000500007212 */ /* 0x000fe200078e3cff */
[----:B0-----:R-:W-:Y:S01]  /*f8e0*/  UMOV UR11, UR21 ;  /* 0x00000015000b7c82 */ /* 0x001fe20008000000 */
[----:B------:R-:W-:-:S02]  /*f8f0*/  UMOV UR8, UR19 ;  /* 0x0000001300087c82 */ /* 0x000fc40008000000 */
[----:B------:R0:W-:Y:S02]  /*f900*/  UTMALDG.3D.MULTICAST [UR8], [UR28], UR30, desc[UR16] ;  /* 0x000010081c0073b4 */ /* 0x0001e4000801181e */
[----:B0-----:R-:W-:Y:S05]  /*f910*/  @P1 BRA `(.L_x_307) ;  /* 0xfffffffc003c1947 */ /* 0x001fea000383ffff */
.L_x_304:
[----:B------:R-:W-:Y:S05]  /*f920*/  BSYNC B1 ;  /* 0x0000000000017941 */ /* 0x000fea0003800000 */
.L_x_303:
[----:B------:R-:W2:Y:S01]  /*f930*/  LDL.LU R17, [R1+0x78] ;  /* 0x0000780001117983 */ /* 0x000ea20000300800 */
[----:B------:R-:W-:Y:S01]  /*f940*/  LOP3.LUT P3, RZ, R10, 0xff, RZ, 0xc0, !PT ;  /* 0x000000ff0aff7812 */ /* 0x000fe2000786c0ff */
[----:B------:R-:W-:Y:S01]  /*f950*/  VIADD R11, R11, UR20 ;  /* 0x000000140b0b7c36 */ /* 0x000fe20008000000 */
[----:B------:R-:W-:Y:S01]  /*f960*/  ULDC.64 UR8, c[0x0][0x650] ;  /* 0x0001940000087ab9 */ /* 0x000fe20000000a00 */
[----:B------:R-:W3:Y:S01]  /*f970*/  LDL.LU R16, [R1+0x7c] ;  /* 0x00007c0001107983 */ /* 0x000ee20000300800 */
[----:B------:R-:W-:Y:S01]  /*f980*/  IMAD.U32 R4, RZ, RZ, UR20 ;  /* 0x00000014ff047e24 */ /* 0x000fe2000f8e00ff */
[----:B------:R-:W-:Y:S01]  /*f990*/  BSSY B1, `(.L_x_308) ;  /* 0x0000070000017945 */ /* 0x000fe20003800000 */
[----:B------:R-:W-:Y:S01]  /*f9a0*/  ISETP.GT.U32.AND P0, PT, R11, 0x3, PT ;  /* 0x000000030b00780c */ /* 0x000fe20003f04070 */
[----:B------:R-:W-:Y:S01]  /*f9b0*/  IMAD.MOV.U32 R5, RZ, RZ, -0x1 ;  /* 0xffffffffff057424 */ /* 0x000fe200078e00ff */
[----:B------:R-:W-:Y:S01]  /*f9c0*/  SHF.R.U32.HI R0, RZ, 0x2, R11 ;  /* 0x00000002ff007819 */ /* 0x000fe2000001160b */
[----:B------:R-:W-:Y:S01]  /*f9d0*/  IMAD.MOV.U32 R14, RZ, RZ, -0x1 ;  /* 0xffffffffff0e7424 */ /* 0x000fe200078e00ff */
[----:B------:R-:W-:Y:S01]  /*f9e0*/  ISETP.LT.U32.AND P0, PT, R4, 0x4, P0 ;  /* 0x000000040400780c */ /* 0x000fe20000701070 */
[----:B------:R-:W-:Y:S01]  /*f9f0*/  IMAD.MOV.U32 R6, RZ, RZ, -0x1 ;  /* 0xffffffffff067424 */ /* 0x000fe200078e00ff */
[----:B------:R-:W-:Y:S01]  /*fa00*/  LOP3.LUT R0, R0, 0x1, RZ, 0xc0, !PT ;  /* 0x0000000100007812 */ /* 0x000fe200078ec0ff */
[----:B------:R-:W0:Y:S01]  /*fa10*/  @P3 S2R R3, SR_CgaCtaId ;  /* 0x0000000000033919 */ /* 0x000e220000008800 */
[----:B------:R-:W-:-:S02]  /*fa20*/  @P3 MOV R2, 0x400 ;  /* 0x0000040000023802 */ /* 0x000fc40000000f00 */
[----:B------:R-:W-:Y:S01]  /*fa30*/  ISETP.NE.U32.AND P1, PT, R0, 0x1, PT ;  /* 0x000000010000780c */ /* 0x000fe20003f25070 */
[----:B------:R-:W-:Y:S01]  /*fa40*/  IMAD.U32 R0, RZ, RZ, UR20 ;  /* 0x00000014ff007e24 */ /* 0x000fe2000f8e00ff */
[----:B------:R-:W-:Y:S02]  /*fa50*/  LOP3.LUT R11, R11, 0x3, RZ, 0xc0, !PT ;  /* 0x000000030b0b7812 */ /* 0x000fe400078ec0ff */
[----:B------:R-:W-:Y:S02]  /*fa60*/  PRMT R10, RZ, 0x7610, R10 ;  /* 0x00007610ff0a7816 */ /* 0x000fe4000000000a */
[----:B------:R-:W-:-:S04]  /*fa70*/  ISETP.GT.U32.AND P1, PT, R0, 0x3, !P1 ;  /* 0x000000030000780c */ /* 0x000fc80004f24070 */
[----:B------:R-:W-:Y:S02]  /*fa80*/  SEL R0, RZ, 0x1, !P1 ;  /* 0x00000001ff007807 */ /* 0x000fe40004800000 */
[----:B0-----:R-:W-:Y:S02]  /*fa90*/  @P3 LEA R2, R3, R2, 0x18 ;  /* 0x0000000203023211 */ /* 0x001fe400078ec0ff */
[----:B------:R-:W-:Y:S02]  /*faa0*/  SEL R3, RZ, 0x1, !P0 ;  /* 0x00000001ff037807 */ /* 0x000fe40004000000 */
[----:B------:R0:W-:Y:S02]  /*fab0*/  @P3 SYNCS.ARRIVE.TRANS64.A1T0 RZ, [R2+URZ+0x58], RZ ;  /* 0x000058ff02ff39a7 */ /* 0x0001e4000810003f */
[----:B------:R-:W-:Y:S02]  /*fac0*/  LOP3.LUT R12, R0, R12, R3, 0x96, !PT ;  /* 0x0000000c000c7212 */ /* 0x000fe400078e9603 */
[----:B------:R-:W-:-:S02]  /*fad0*/  PRMT R0, RZ, 0x7610, R0 ;  /* 0x00007610ff007816 */ /* 0x000fc40000000000 */
[----:B---3--:R-:W-:-:S04]  /*fae0*/  IADD3 R16, P3, R16, UR22, RZ ;  /* 0x0000001610107c10 */ /* 0x008fc8000ff7e0ff */
[----:B--2---:R-:W-:Y:S01]  /*faf0*/  IADD3.X R17, R17, UR18, RZ, P3, !PT ;  /* 0x0000001211117c10 */ /* 0x004fe20009ffe4ff */
[----:B------:R0:W-:Y:S01]  /*fb00*/  STL [R1+0x7c], R16 ;  /* 0x00007c1001007387 */ /* 0x0001e20000100800 */
[----:B------:R-:W-:-:S03]  /*fb10*/  ISETP.GE.U32.AND P3, PT, R16, UR8, PT ;  /* 0x0000000810007c0c */ /* 0x000fc6000bf66070 */
[----:B------:R0:W-:Y:S01]  /*fb20*/  STL [R1+0x78], R17 ;  /* 0x0000781101007387 */ /* 0x0001e20000100800 */
[----:B------:R-:W-:-:S13]  /*fb30*/  ISETP.GE.U32.AND.EX P0, PT, R17, UR9, PT, P3 ;  /* 0x0000000911007c0c */ /* 0x000fda000bf06130 */
[----:B0-----:R-:W-:Y:S05]  /*fb40*/  @P0 BRA `(.L_x_309) ;  /* 0x0000000400500947 */ /* 0x001fea0003800000 */
[----:B------:R-:W-:Y:S01]  /*fb50*/  ULDC.64 UR8, c[0x0][0x628] ;  /* 0x00018a0000087ab9 */ /* 0x000fe20000000a00 */
[----:B------:R-:W0:Y:S01]  /*fb60*/  S2R R13, SR_CTAID.X ;  /* 0x00000000000d7919 */ /* 0x000e220000002500 */
[----:B------:R-:W-:Y:S01]  /*fb70*/  ISETP.NE.U32.AND P0, PT, RZ, UR8, PT ;  /* 0x00000008ff007c0c */ /* 0x000fe2000bf05070 */
[----:B------:R-:W-:Y:S01]  /*fb80*/  ULDC UR10, c[0x0][0x630] ;  /* 0x00018c00000a7ab9 */ /* 0x000fe20000000800 */
[----:B------:R-:W-:Y:S01]  /*fb90*/  IMAD.MOV.U32 R2, RZ, RZ, R16 ;  /* 0x000000ffff027224 */ /* 0x000fe200078e0010 */
[----:B------:R-:W1:Y:S01]  /*fba0*/  S2R R0, SR_CTAID.Y ;  /* 0x0000000000007919 */ /* 0x000e620000002600 */
[----:B------:R-:W-:Y:S01]  /*fbb0*/  ISETP.NE.AND.EX P0, PT, RZ, UR9, PT, P0 ;  /* 0x00000009ff007c0c */ /* 0x000fe2000bf05300 */
[----:B------:R-:W-:-:S12]  /*fbc0*/  IMAD.MOV.U32 R3, RZ, RZ, R17 ;  /* 0x000000ffff037224 */ /* 0x000fd800078e0011 */
[----:B------:R-:W-:Y:S05]  /*fbd0*/  @!P0 BRA `(.L_x_310) ;  /* 0x0000000000288947 */ /* 0x000fea0003800000 */
[----:B------:R-:W-:Y:S02]  /*fbe0*/  ULDC UR7, c[0x0][0x634] ;  /* 0x00018d0000077ab9 */ /* 0x000fe40000000800 */
[----:B------:R-:W-:-:S05]  /*fbf0*/  IADD3 R7, P0, R16, UR7, RZ ;  /* 0x0000000710077c10 */ /* 0x000fca000ff1e0ff */
[----:B------:R-:W-:-:S04]  /*fc00*/  IMAD.X R15, RZ, RZ, R17, P0 ;  /* 0x000000ffff0f7224 */ /* 0x000fc800000e0611 */
[----:B------:R-:W-:-:S04]  /*fc10*/  IMAD.WIDE.U32 R4, R15, UR8, RZ ;  /* 0x000000080f047c25 */ /* 0x000fc8000f8e00ff */
[----:B------:R-:W-:-:S04]  /*fc20*/  IMAD.WIDE.U32 R4, P0, R7, UR9, R4 ;  /* 0x0000000907047c25 */ /* 0x000fc8000f800004 */
[----:B------:R-:W-:-:S04]  /*fc30*/  IMAD.WIDE.U32 R6, R7, UR8, RZ ;  /* 0x0000000807067c25 */ /* 0x000fc8000f8e00ff */
[----:B------:R-:W-:Y:S01]  /*fc40*/  IMAD.X R3, RZ, RZ, RZ, P0 ;  /* 0x000000ffff037224 */ /* 0x000fe200000e06ff */
[----:B------:R-:W-:Y:S01]  /*fc50*/  IADD3 RZ, P0, R7, R4, RZ ;  /* 0x0000000407ff7210 */ /* 0x000fe20007f1e0ff */
[----:B------:R-:W-:-:S04]  /*fc60*/  IMAD.MOV.U32 R2, RZ, RZ, R5 ;  /* 0x000000ffff027224 */ /* 0x000fc800078e0005 */
[----:B------:R-:W-:-:S08]  /*fc70*/  IMAD.WIDE.U32.X R2, R15, UR9, R2, P0 ;  /* 0x000000090f027c25 */ /* 0x000fd000080e0402 */
.L_x_310:
[--C-:B------:R-:W-:Y:S01]  /*fc80*/  SHF.R.U64 R6, R2, UR10, R3.reuse ;  /* 0x0000000a02067c19 */ /* 0x100fe20008001203 */
[----:B------:R-:W-:Y:S01]  /*fc90*/  ULDC.64 UR8, c[0x0][0x620] ;  /* 0x0001880000087ab9 */ /* 0x000fe20000000a00 */
[----:B------:R-:W-:Y:S01]  /*fca0*/  SHF.R.U32.HI R2, RZ, UR10, R3 ;  /* 0x0000000aff027c19 */ /* 0x000fe20008011603 */
[----:B------:R-:W-:Y:S01]  /*fcb0*/  IMAD.MOV.U32 R3, RZ, RZ, R17 ;  /* 0x000000ffff037224 */ /* 0x000fe200078e0011 */
[----:B------:R-:W-:Y:S01]  /*fcc0*/  IADD3 R5, P0, RZ, -R6, RZ ;  /* 0x80000006ff057210 */ /* 0x000fe20007f1e0ff */
[----:B------:R-:W-:Y:S01]  /*fcd0*/  ULDC UR7, c[0x0][0x150] ;  /* 0x0000540000077ab9 */ /* 0x000fe20000000800 */
[----:B0-----:R-:W-:Y:S01]  /*fce0*/  I2FP.F32.U32 R7, R13 ;  /* 0x0000000d00077245 */ /* 0x001fe20000201000 */
[----:B------:R-:W0:Y:S01]  /*fcf0*/  LDC R18, c[0x0][0x144] ;  /* 0x00005100ff127b82 */ /* 0x000e220000000800 */
[----:B------:R-:W-:Y:S01]  /*fd00*/  ULDC.64 UR10, c[0x0][0x640] ;  /* 0x00019000000a7ab9 */ /* 0x000fe20000000a00 */
[----:B------:R-:W-:Y:S01]  /*fd10*/  IMAD.X R2, RZ, RZ, ~R2, P0 ;  /* 0x000000ffff027224 */ /* 0x000fe200000e0e02 */
[----:B------:R-:W-:-:S03]  /*fd20*/  ISETP.NE.U32.AND P0, PT, RZ, UR10, PT ;  /* 0x0000000aff007c0c */ /* 0x000fc6000bf05070 */
[----:B------:R-:W-:Y:S01]  /*fd30*/  IMAD R4, R2, UR8, RZ ;  /* 0x0000000802047c24 */ /* 0x000fe2000f8e02ff */
[----:B------:R-:W-:Y:S01]  /*fd40*/  ISETP.NE.AND.EX P0, PT, RZ, UR11, PT, P0 ;  /* 0x0000000bff007c0c */ /* 0x000fe2000bf05300 */
[----:B------:R-:W-:Y:S01]  /*fd50*/  IMAD.MOV.U32 R2, RZ, RZ, R16 ;  /* 0x000000ffff027224 */ /* 0x000fe200078e0010 */
[----:B------:R-:W2:Y:S03]  /*fd60*/  LDC R15, c[0x0][0x148] ;  /* 0x00005200ff0f7b82 */ /* 0x000ea60000000800 */
[----:B------:R-:W-:Y:S01]  /*fd70*/  IMAD.WIDE.U32 R2, R5, UR8, R2 ;  /* 0x0000000805027c25 */ /* 0x000fe2000f8e0002 */
[----:B------:R-:W-:-:S03]  /*fd80*/  ULDC UR8, c[0x0][0x154] ;  /* 0x0000550000087ab9 */ /* 0x000fc60000000800 */
[----:B------:R-:W-:Y:S02]  /*fd90*/  IMAD R5, R5, UR9, R4 ;  /* 0x0000000905057c24 */ /* 0x000fe4000f8e0204 */
[----:B------:R-:W-:Y:S01]  /*fda0*/  FMUL R4, R7, UR7 ;  /* 0x0000000707047c20 */ /* 0x000fe20008400000 */
[----:B------:R-:W-:Y:S01]  /*fdb0*/  ULDC UR7, c[0x0][0x618] ;  /* 0x0001860000077ab9 */ /* 0x000fe20000000800 */
[----:B------:R-:W-:Y:S01]  /*fdc0*/  ULDC UR9, c[0x0][0x608] ;  /* 0x0001820000097ab9 */ /* 0x000fe20000000800 */
[----:B------:R-:W-:-:S03]  /*fdd0*/  IMAD.IADD R3, R3, 0x1, R5 ;  /* 0x0000000103037824 */ /* 0x000fc600078e0205 */
[----:B------:R-:W3:Y:S02]  /*fde0*/  F2I.U32.TRUNC.NTZ R4, R4 ;  /* 0x0000000400047305 */ /* 0x000ee4000020f000 */
[----:B------:R-:W-:Y:S02]  /*fdf0*/  SHF.R.U64 R7, R2, UR7, R3 ;  /* 0x0000000702077c19 */ /* 0x000fe40008001203 */
[----:B-1----:R-:W-:-:S05]  /*fe00*/  I2FP.F32.U32 R2, R0 ;  /* 0x0000000000027245 */ /* 0x002fca0000201000 */
[----:B------:R-:W-:Y:S01]  /*fe10*/  FMUL R5, R2, UR8 ;  /* 0x0000000802057c20 */ /* 0x000fe20008400000 */
[----:B------:R-:W-:Y:S01]  /*fe20*/  SHF.R.U32.HI R2, RZ, UR7, R3 ;  /* 0x00000007ff027c19 */ /* 0x000fe20008011603 */
[----:B------:R-:W-:Y:S02]  /*fe30*/  ULDC UR7, c[0x0][0x658] ;  /* 0x0001960000077ab9 */ /* 0x000fe40000000800 */
[----:B------:R1:W4:Y:S01]  /*fe40*/  F2I.U32.TRUNC.NTZ R19, R5 ;  /* 0x0000000500137305 */ /* 0x000322000020f000 */
[----:B------:R-:W-:Y:S01]  /*fe50*/  SHF.R.U64 R16, R7, UR9, R2 ;  /* 0x0000000907107c19 */ /* 0x000fe20008001202 */
[----:B---3--:R-:W-:Y:S01]  /*fe60*/  IMAD.MOV R4, RZ, RZ, -R4 ;  /* 0x000000ffff047224 */ /* 0x008fe200078e0a04 */
[----:B------:R-:W-:-:S03]  /*fe70*/  SHF.R.U32.HI R3, RZ, UR9, R2 ;  /* 0x00000009ff037c19 */ /* 0x000fc60008011602 */
[----:B0-----:R-:W-:Y:S01]  /*fe80*/  IMAD R13, R18, R4, R13 ;  /* 0x00000004120d7224 */ /* 0x001fe200078e020d */
[--C-:B------:R-:W-:Y:S02]  /*fe90*/  SHF.R.U64 R14, R16, UR7, R3.reuse ;  /* 0x00000007100e7c19 */ /* 0x100fe40008001203 */
[----:B------:R-:W-:-:S03]  /*fea0*/  SHF.R.U32.HI R17, RZ, UR7, R3 ;  /* 0x00000007ff117c19 */ /* 0x000fc60008011603 */
[----:B------:R-:W-:Y:S02]  /*feb0*/  IMAD.MOV.U32 R2, RZ, RZ, R14 ;  /* 0x000000ffff027224 */ /* 0x000fe400078e000e */
[----:B------:R-:W-:Y:S01]  /*fec0*/  IMAD.MOV.U32 R3, RZ, RZ, R17 ;  /* 0x000000ffff037224 */ /* 0x000fe200078e0011 */
[----:B-12-4-:R-:W-:Y:S06]  /*fed0*/  @!P0 BRA `(.L_x_311) ;  /* 0x0000000000288947 */ /* 0x016fec0003800000 */
[----:B------:R-:W-:Y:S02]  /*fee0*/  ULDC UR7, c[0x0][0x64c] ;  /* 0x0001930000077ab9 */ /* 0x000fe40000000800 */
[----:B------:R-:W-:-:S05]  /*fef0*/  IADD3 R3, P0, R14, UR7, RZ ;  /* 0x000000070e037c10 */ /* 0x000fca000ff1e0ff */
[----:B------:R-:W-:-:S04]  /*ff00*/  IMAD.X R17, RZ, RZ, R17, P0 ;  /* 0x000000ffff117224 */ /* 0x000fc800000e0611 */
[----:B------:R-:W-:-:S04]  /*ff10*/  IMAD.WIDE.U32 R4, R17, UR10, RZ ;  /* 0x0000000a11047c25 */ /* 0x000fc8000f8e00ff */
[----:B------:R-:W-:-:S04]  /*ff20*/  IMAD.WIDE.U32 R4, P0, R3, UR11, R4 ;  /* 0x0000000b03047c25 */ /* 0x000fc8000f800004 */
[----:B------:R-:W-:-:S04]  /*ff30*/  IMAD.WIDE.U32 R2, R3, UR10, RZ ;  /* 0x0000000a03027c25 */ /* 0x000fc8000f8e00ff */
[----:B------:R-:W-:Y:S01]  /*ff40*/  IMAD.MOV.U32 R2, RZ, RZ, R5 ;  /* 0x000000ffff027224 */ /* 0x000fe200078e0005 */
[----:B------:R-:W-:Y:S01]  /*ff50*/  IADD3 RZ, P1, R3, R4, RZ ;  /* 0x0000000403ff7210 */ /* 0x000fe20007f3e0ff */
[----:B------:R-:W-:-:S04]  /*ff60*/  IMAD.X R3, RZ, RZ, RZ, P0 ;  /* 0x000000ffff037224 */ /* 0x000fc800000e06ff */
[----:B------:R-:W-:-:S08]  /*ff70*/  IMAD.WIDE.U32.X R2, R17, UR11, R2, P1 ;  /* 0x0000000b11027c25 */ /* 0x000fd000088e0402 */
.L_x_311:
[----:B------:R-:W-:Y:S01]  /*ff80*/  ULDC UR7, c[0x0][0x648] ;  /* 0x0001920000077ab9 */ /* 0x000fe20000000800 */
[----:B------:R-:W-:Y:S01]  /*ff90*/  LOP3.LUT R16, R16, UR6, RZ, 0xc0, !PT ;  /* 0x0000000610107c12 */ /* 0x000fe2000f8ec0ff */
[----:B------:R-:W-:Y:S01]  /*ffa0*/  IMAD.MOV R19, RZ, RZ, -R19 ;  /* 0x000000ffff137224 */ /* 0x000fe200078e0a13 */
[----:B------:R-:W-:Y:S01]  /*ffb0*/  SHF.R.U64 R3, R2, UR7, R3 ;  /* 0x0000000702037c19 */ /* 0x000fe20008001203 */
[----:B------:R-:W-:Y:S01]  /*ffc0*/  ULDC UR7, c[0x0][0x638] ;  /* 0x00018e0000077ab9 */ /* 0x000fe20000000800 */
[----:B------:R-:W-:Y:S01]  /*ffd0*/  LOP3.LUT R7, R7, UR4, RZ, 0xc0, !PT ;  /* 0x0000000407077c12 */ /* 0x000fe2000f8ec0ff */
[----:B------:R-:W-:Y:S01]  /*ffe0*/  @P2 IMAD R13, R15, R19, R0 ;  /* 0x000000130f0d2224 */ /* 0x000fe200078e0200 */
[----:B------:R-:W-:Y:S01]  /*fff0*/  ULDC UR8, c[0x0][0x610] ;  /* 0x0001840000087ab9 */ /* 0x000fe20000000800 */
[----:B------:R-:W-:Y:S02]  /*10000*/  IMAD.MOV R5, RZ, RZ, -R3 ;  /* 0x000000ffff057224 */ /* 0x000fe400078e0a03 */
[----:B------:R-:W-:-:S02]  /*10010*/  IMAD R16, R3, UR5, R16 ;  /* 0x0000000503107c24 */ /* 0x000fc4000f8e0210 */
[----:B------:R-:W-:Y:S01]  /*10020*/  IMAD R14, R5, UR7, R14 ;  /* 0x00000007050e7c24 */ /* 0x000fe2000f8e020e */
[----:B------:R-:W-:Y:S01]  /*10030*/  ULDC UR7, c[0x0][0x600] ;  /* 0x0001800000077ab9 */ /* 0x000fe20000000800 */
[----:B------:R-:W-:Y:S02]  /*10040*/  IMAD R13, R16, UR8, R13 ;  /* 0x00000008100d7c24 */ /* 0x000fe4000f8e020d */
[----:B------:R-:W-:Y:S02]  /*10050*/  IMAD R2, R14, UR7, R7 ;  /* 0x000000070e027c24 */ /* 0x000fe4000f8e0207 */
[----:B------:R-:W-:-:S03]  /*10060*/  IMAD.MOV.U32 R0, RZ, RZ, 0x1 ;  /* 0x00000001ff007424 */ /* 0x000fc600078e00ff */
[----:B------:R-:W-:Y:S02]  /*10070*/  SEL R14, R2, R13, !P2 ;  /* 0x0000000d020e7207 */ /* 0x000fe40005000000 */
[----:B------:R-:W-:-:S07]  /*10080*/  SEL R5, R13, R2, !P2 ;  /* 0x000000020d057207 */ /* 0x000fce0005000000 */
.L_x_309:
[----:B------:R-:W-:Y:S05]  /*10090*/  BSYNC B1 ;  /* 0x0000000000017941 */ /* 0x000fea0003800000 */
.L_x_308:
[----:B------:R-:W-:-:S13]  /*100a0*/  LOP3.LUT P0, RZ, R0, 0xff, RZ, 0xc0, !PT ;  /* 0x000000ff00ff7812 */ /* 0x000fda000780c0ff */
[----:B------:R-:W-:Y:S05]  /*100b0*/  @P0 BRA `(.L_x_312) ;  /* 0xfffffff400200947 */ /* 0x000fea000383ffff */
[----:B------:R-:W-:Y:S05]  /*100c0*/  BSYNC B0 ;  /* 0x0000000000007941 */ /* 0x000fea0003800000 */
.L_x_301:
[----:B------:R-:W-:-:S03]  /*100d0*/  UMOV UR7, 0xffffffff ;  /* 0xffffffff00077882 */ /* 0x000fc60000000000 */
[----:B------:R-:W-:Y:S05]  /*100e0*/  BRA.DIV UR7, `(.L_x_313) ;  /* 0x0000000607287947 */ /* 0x000fea000b800000 */
[----:B------:R-:W-:-:S13]  /*100f0*/  ELECT P0, URZ, PT ;  /* 0x00000000003f782f */ /* 0x000fda0003800000 */
.L_x_327:
[----:B------:R-:W-:Y:S04]  /*10100*/  BSSY B0, `(.L_x_314) ;  /* 0x000002c000007945 */ /* 0x000fe80003800000 */
[----:B------:R-:W-:Y:S05]  /*10110*/  @!P0 BRA `(.L_x_315) ;  /* 0x0000000000a88947 */ /* 0x000fea0003800000 */
[----:B------:R-:W-:-:S04]  /*10120*/  ULOP3.LUT UR7, UR13, 0x2, URZ, 0xfc, !UPT ;  /* 0x000000020d077892 */ /* 0x000fc8000f8efc3f */
[----:B------:R-:W-:-:S06]  /*10130*/  UISETP.NE.AND UP0, UPT, UR7, 0x3, UPT ;  /* 0x000000030700788c */ /* 0x000fcc000bf05270 */
[----:B------:R-:W-:-:S13]  /*10140*/  PLOP3.LUT P0, PT, PT, PT, UP0, 0x80, 0x0 ;  /* 0x000000000000781c */ /* 0x000fda0003f0f008 */
[----:B------:R-:W-:Y:S05]  /*10150*/  @!P0 BRA `(.L_x_316) ;  /* 0x0000000000048947 */ /* 0x000fea0003800000 */
[----:B------:R-:W-:Y:S01]  /*10160*/  BPT.TRAP 0x1 ;  /* 0x000000040000795c */ /* 0x000fe20000300000 */
.L_x_316:
[----:B------:R-:W0:Y:S01]  /*10170*/  S2R R3, SR_CgaCtaId ;  /* 0x0000000000037919 */ /* 0x000e220000008800 */
[----:B------:R-:W-:Y:S02]  /*10180*/  MOV R0, 0x400 ;  /* 0x0000040000007802 */ /* 0x000fe40000000f00 */
[----:B------:R-:W-:Y:S02]  /*10190*/  SHF.L.U32 R2, R12, 0x1f, RZ ;  /* 0x0000001f0c027819 */ /* 0x000fe400000006ff */
[----:B0-----:R-:W-:-:S05]  /*101a0*/  LEA R0, R3, R0, 0x18 ;  /* 0x0000000003007211 */ /* 0x001fca00078ec0ff */
[----:B------:R-:W-:-:S04]  /*101b0*/  VIADD R0, R0, 0x20 ;  /* 0x0000002000007836 */ /* 0x000fc80000000000 */
[C---:B------:R-:W-:Y:S02]  /*101c0*/  IMAD R5, R11.reuse, 0x8, R0 ;  /* 0x000000080b057824 */ /* 0x040fe400078e0200 */
[----:B------:R-:W-:Y:S02]  /*101d0*/  VIADD R11, R11, 0x1 ;  /* 0x000000010b0b7836 */ /* 0x000fe40000000000 */
[----:B------:R-:W0:Y:S03]  /*101e0*/  SYNCS.PHASECHK.TRANS64.TRYWAIT P0, [R5+URZ], R2 ;  /* 0x00000002050075a7 */ /* 0x000e26000800017f */
[----:B------:R-:W-:-:S04]  /*101f0*/  ISETP.NE.AND P1, PT, R11, 0x4, PT ;  /* 0x000000040b00780c */ /* 0x000fc80003f25270 */
[----:B------:R-:W-:Y:S02]  /*10200*/  SEL R3, RZ, 0x1, P1 ;  /* 0x00000001ff037807 */ /* 0x000fe40000800000 */
[----:B------:R-:W-:Y:S02]  /*10210*/  SEL R11, R11, RZ, P1 ;  /* 0x000000ff0b0b7207 */ /* 0x000fe40000800000 */
[----:B------:R-:W-:-:S03]  /*10220*/  LOP3.LUT R12, R12, R3, RZ, 0x3c, !PT ;  /* 0x000000030c0c7212 */ /* 0x000fc600078e3cff */
[----:B------:R-:W-:Y:S01]  /*10230*/  IMAD R7, R11, 0x8, R0 ;  /* 0x000000080b077824 */ /* 0x000fe200078e0200 */
[----:B------:R-:W-:Y:S01]  /*10240*/  SHF.L.U32 R4, R12, 0x1f, RZ ;  /* 0x0000001f0c047819 */ /* 0x000fe200000006ff */
[----:B0-----:R-:W-:Y:S06]  /*10250*/  @!P0 BRA `(.L_x_317) ;  /* 0x0000000000ec8947 */ /* 0x001fec0003800000 */
.L_x_328:
[----:B------:R-:W1:Y:S01]  /*10260*/  SYNCS.PHASECHK.TRANS64.TRYWAIT P0, [R7+URZ], R4 ;  /* 0x00000004070075a7 */ /* 0x000e62000800017f */
[----:B0-----:R-:W-:-:S05]  /*10270*/  VIADD R2, R11, 0x1 ;  /* 0x000000010b027836 */ /* 0x001fca0000000000 */
[----:B------:R-:W-:-:S04]  /*10280*/  ISETP.NE.AND P1, PT, R2, 0x4, PT ;  /* 0x000000040200780c */ /* 0x000fc80003f25270 */
[----:B------:R-:W-:Y:S02]  /*10290*/  SEL R3, RZ, 0x1, P1 ;  /* 0x00000001ff037807 */ /* 0x000fe40000800000 */
[----:B------:R-:W-:Y:S02]  /*102a0*/  SEL R9, R2, RZ, P1 ;  /* 0x000000ff02097207 */ /* 0x000fe40000800000 */
[----:B------:R-:W-:-:S03]  /*102b0*/  LOP3.LUT R11, R12, R3, RZ, 0x3c, !PT ;  /* 0x000000030c0b7212 */ /* 0x000fc600078e3cff */
[----:B------:R-:W-:Y:S01]  /*102c0*/  IMAD R6, R9, 0x8, R0 ;  /* 0x0000000809067824 */ /* 0x000fe200078e0200 */
[----:B------:R-:W-:Y:S01]  /*102d0*/  SHF.L.U32 R5, R11, 0x1f, RZ ;  /* 0x0000001f0b057819 */ /* 0x000fe200000006ff */
[----:B-1----:R-:W-:Y:S06]  /*102e0*/  @!P0 BRA `(.L_x_318) ;  /* 0x0000000000dc8947 */ /* 0x002fec0003800000 */
.L_x_329:
[----:B------:R-:W1:Y:S01]  /*102f0*/  SYNCS.PHASECHK.TRANS64.TRYWAIT P0, [R6+URZ], R5 ;  /* 0x00000005060075a7 */ /* 0x000e62000800017f */
[----:B------:R-:W-:-:S05]  /*10300*/  VIADD R2, R9, 0x1 ;  /* 0x0000000109027836 */ /* 0x000fca0000000000 */
[----:B------:R-:W-:-:S04]  /*10310*/  ISETP.NE.AND P1, PT, R2, 0x4, PT ;  /* 0x000000040200780c */ /* 0x000fc80003f25270 */
[----:B0-----:R-:W-:Y:S02]  /*10320*/  SEL R4, RZ, 0x1, P1 ;  /* 0x00000001ff047807 */ /* 0x001fe40000800000 */
[----:B------:R-:W-:Y:S02]  /*10330*/  SEL R3, R2, RZ, P1 ;  /* 0x000000ff02037207 */ /* 0x000fe40000800000 */
[----:B------:R-:W-:Y:S01]  /*10340*/  LOP3.LUT R4, R11, R4, RZ, 0x3c, !PT ;  /* 0x000000040b047212 */ /* 0x000fe200078e3cff */
[----:B-1----:R-:W-:Y:S06]  /*10350*/  @!P0 BRA `(.L_x_319) ;  /* 0x0000000000d48947 */ /* 0x002fec0003800000 */
.L_x_330:
[----:B------:R-:W-:Y:S01]  /*10360*/  IMAD R3, R3, 0x8, R0 ;  /* 0x0000000803037824 */ /* 0x000fe200078e0200 */
[----:B------:R-:W-:-:S07]  /*10370*/  SHF.L.U32 R0, R4, 0x1f, RZ ;  /* 0x0000001f04007819 */ /* 0x000fce00000006ff */
.L_x_320:
[----:B-1----:R1:W2:Y:S02]  /*10380*/  SYNCS.PHASECHK.TRANS64.TRYWAIT P0, [R3+URZ], R0 ;  /* 0x00000000030075a7 */ /* 0x0022a4000800017f */
[----:B--2---:R-:W-:Y:S05]  /*10390*/  @!P0 NANOSLEEP.SYNCS 0x989680 ;  /* 0x009896800000895d */ /* 0x004fea0003900000 */
[----:B------:R-:W2:Y:S02]  /*103a0*/  @!P0 SYNCS.PHASECHK.TRANS64 P0, [R3+URZ], R0 ;  /* 0x00000000030085a7 */ /* 0x000ea4000800007f */
[----:B--2---:R-:W-:Y:S05]  /*103b0*/  @!P0 BRA `(.L_x_320) ;  /* 0xfffffffc00f08947 */ /* 0x004fea000383ffff */
.L_x_315:
[----:B------:R-:W-:Y:S05]  /*103c0*/  BSYNC B0 ;  /* 0x0000000000007941 */ /* 0x000fea0003800000 */
.L_x_314:
[----:B------:R-:W-:Y:S05]  /*103d0*/  EXIT ;  /* 0x000000000000794d */ /* 0x000fea0003800000 */
.L_x_21:
[----:B-1----:R-:W-:-:S04]  /*103e0*/  IMAD.U32 R3, RZ, RZ, UR6 ;  /* 0x00000006ff037e24 */ /* 0x002fc8000f8e00ff */
[----:B------:R1:W2:Y:S03]  /*103f0*/  SYNCS.PHASECHK.TRANS64.TRYWAIT P0, [R3+URZ], R0 ;  /* 0x00000000030075a7 */ /* 0x0002a6000800017f */
[----:B--2---:R-:W-:Y:S05]  /*10400*/  @!P0 NANOSLEEP.SYNCS 0x989680 ;  /* 0x009896800000895d */ /* 0x004fea0003900000 */
[----:B------:R-:W2:Y:S02]  /*10410*/  @!P0 SYNCS.PHASECHK.TRANS64 P0, [R3+URZ], R0 ;  /* 0x00000000030085a7 */ /* 0x000ea4000800007f */
[----:B--2---:R-:W-:Y:S05]  /*10420*/  @!P0 BRA `(.L_x_21) ;  /* 0xfffffffc00ec8947 */ /* 0x004fea000383ffff */
[----:B------:R-:W-:Y:S05]  /*10430*/  BRA `(.L_x_20) ;  /* 0xffffff1800787947 */ /* 0x000fea000383ffff */
.L_x_27:
[----:B-----5:R2:W-:Y:S02]  /*10440*/  STL [R1+0x88], R0 ;  /* 0x0000880001007387 */ /* 0x0205e40000100800 */
[----:B--2---:R-:W-:-:S04]  /*10450*/  IMAD.U32 R0, RZ, RZ, UR9 ;  /* 0x00000009ff007e24 */ /* 0x004fc8000f8e00ff */
[----:B------:R2:W3:Y:S03]  /*10460*/  SYNCS.PHASECHK.TRANS64.TRYWAIT P0, [R0+URZ], R229 ;  /* 0x000000e5000075a7 */ /* 0x0004e6000800017f */
[----:B---3--:R-:W-:Y:S05]  /*10470*/  @!P0 NANOSLEEP.SYNCS 0x989680 ;  /* 0x009896800000895d */ /* 0x008fea0003900000 */
[----:B------:R2:W3:Y:S02]  /*10480*/  @!P0 SYNCS.PHASECHK.TRANS64 P0, [R0+URZ], R229 ;  /* 0x000000e5000085a7 */ /* 0x0004e4000800007f */
[----:B--2---:R2:W5:Y:S02]  /*10490*/  LDL.LU R0, [R1+0x88] ;  /* 0x0000880001007983 */ /* 0x0045640000300800 */
[----:B--23--:R-:W-:Y:S05]  /*104a0*/  @!P0 BRA `(.L_x_27) ;  /* 0xfffffffc00e48947 */ /* 0x00cfea000383ffff */
[----:B------:R-:W-:Y:S05]  /*104b0*/  BRA `(.L_x_26) ;  /* 0xffffff2c001c7947 */ /* 0x000fea000383ffff */
.L_x_302:
[----:B------:R-:W-:Y:S01]  /*104c0*/  BSSY B1, `(.L_x_321) ;  /* 0x0000006000017945 */ /* 0x000fe20003800000 */
[----:B------:R-:W-:-:S07]  /*104d0*/  IMAD.MOV.U32 R0, RZ, RZ, -0x1 ;  /* 0xffffffffff007424 */ /* 0x000fce00078e00ff */
[----:B------:R-:W-:Y:S05]  /*104e0*/  WARPSYNC.COLLECTIVE R0, `(.L_x_322) ;  /* 0x00000000000c7348 */ /* 0x000fea0003c00000 */
[----:B------:R-:W-:Y:S02]  /*104f0*/  ELECT P0, UR62, PT ;  /* 0x00000000003e782f */ /* 0x000fe40003800000 */
[----:B------:R-:W-:Y:S01]  /*10500*/  MOV R0, UR62 ;  /* 0x0000003e00007c02 */ /* 0x000fe20008000f00 */
[----:B------:R-:W-:Y:S10]  /*10510*/  ENDCOLLECTIVE ;  /* 0x000000000000791b */ /* 0x000ff40003800000 */
.L_x_322:
[----:B------:R-:W-:Y:S05]  /*10520*/  BSYNC B1 ;  /* 0x0000000000017941 */ /* 0x000fea0003800000 */
.L_x_321:
[----:B------:R-:W-:Y:S05]  /*10530*/  BRA `(.L_x_323) ;  /* 0xfffffff0000c7947 */ /* 0x000fea000383ffff */
.L_x_305:
[----:B0-----:R0:W2:Y:S02]  /*10540*/  SYNCS.PHASECHK.TRANS64.TRYWAIT P0, [R5+URZ+0x20], R2 ;  /* 0x00002002050075a7 */ /* 0x0010a4000800017f */
[----:B--2---:R-:W-:Y:S05]  /*10550*/  @!P0 NANOSLEEP.SYNCS 0x989680 ;  /* 0x009896800000895d */ /* 0x004fea0003900000 */
[----:B------:R-:W2:Y:S02]  /*10560*/  @!P0 SYNCS.PHASECHK.TRANS64 P0, [R5+URZ+0x20], R2 ;  /* 0x00002002050085a7 */ /* 0x000ea4000800007f */
[----:B--2---:R-:W-:Y:S05]  /*10570*/  @!P0 BRA `(.L_x_305) ;  /* 0xfffffffc00f08947 */ /* 0x004fea000383ffff */
[----:B------:R-:W-:Y:S05]  /*10580*/  BRA `(.L_x_324) ;  /* 0xfffffff000487947 */ /* 0x000fea000383ffff */
.L_x_313:
[----:B------:R-:W-:Y:S01]  /*10590*/  BSSY B0, `(.L_x_325) ;  /* 0x0000006000007945 */ /* 0x000fe20003800000 */
[----:B------:R-:W-:-:S07]  /*105a0*/  IMAD.MOV.U32 R0, RZ, RZ, -0x1 ;  /* 0xffffffffff007424 */ /* 0x000fce00078e00ff */
[----:B------:R-:W-:Y:S05]  /*105b0*/  WARPSYNC.COLLECTIVE R0, `(.L_x_326) ;  /* 0x00000000000c7348 */ /* 0x000fea0003c00000 */
[----:B------:R-:W-:Y:S02]  /*105c0*/  ELECT P0, UR62, PT ;  /* 0x00000000003e782f */ /* 0x000fe40003800000 */
[----:B------:R-:W-:Y:S01]  /*105d0*/  MOV R0, UR62 ;  /* 0x0000003e00007c02 */ /* 0x000fe20008000f00 */
[----:B------:R-:W-:Y:S10]  /*105e0*/  ENDCOLLECTIVE ;  /* 0x000000000000791b */ /* 0x000ff40003800000 */
.L_x_326:
[----:B------:R-:W-:Y:S05]  /*105f0*/  BSYNC B0 ;  /* 0x0000000000007941 */ /* 0x000fea0003800000 */
.L_x_325:
[----:B------:R-:W-:Y:S05]  /*10600*/  BRA `(.L_x_327) ;  /* 0xfffffff800bc7947 */ /* 0x000fea000383ffff */
.L_x_317:
[----:B0-----:R0:W1:Y:S02]  /*10610*/  SYNCS.PHASECHK.TRANS64.TRYWAIT P0, [R5+URZ], R2 ;  /* 0x00000002050075a7 */ /* 0x001064000800017f */
[----:B-1----:R-:W-:Y:S05]  /*10620*/  @!P0 NANOSLEEP.SYNCS 0x989680 ;  /* 0x009896800000895d */ /* 0x002fea0003900000 */
[----:B------:R-:W1:Y:S02]  /*10630*/  @!P0 SYNCS.PHASECHK.TRANS64 P0, [R5+URZ], R2 ;  /* 0x00000002050085a7 */ /* 0x000e64000800007f */
[----:B-1----:R-:W-:Y:S05]  /*10640*/  @!P0 BRA `(.L_x_317) ;  /* 0xfffffffc00f08947 */ /* 0x002fea000383ffff */
[----:B------:R-:W-:Y:S05]  /*10650*/  BRA `(.L_x_328) ;  /* 0xfffffffc00007947 */ /* 0x000fea000383ffff */
.L_x_318:
[----:B0-----:R0:W1:Y:S02]  /*10660*/  SYNCS.PHASECHK.TRANS64.TRYWAIT P0, [R7+URZ], R4 ;  /* 0x00000004070075a7 */ /* 0x001064000800017f */
[----:B-1----:R-:W-:Y:S05]  /*10670*/  @!P0 NANOSLEEP.SYNCS 0x989680 ;  /* 0x009896800000895d */ /* 0x002fea0003900000 */
[----:B------:R-:W1:Y:S02]  /*10680*/  @!P0 SYNCS.PHASECHK.TRANS64 P0, [R7+URZ], R4 ;  /* 0x00000004070085a7 */ /* 0x000e64000800007f */
[----:B-1----:R-:W-:Y:S05]  /*10690*/  @!P0 BRA `(.L_x_318) ;  /* 0xfffffffc00f08947 */ /* 0x002fea000383ffff */
[----:B------:R-:W-:Y:S05]  /*106a0*/  BRA `(.L_x_329) ;  /* 0xfffffffc00107947 */ /* 0x000fea000383ffff */
.L_x_319:
[----:B0-----:R0:W1:Y:S02]  /*106b0*/  SYNCS.PHASECHK.TRANS64.TRYWAIT P0, [R6+URZ], R5 ;  /* 0x00000005060075a7 */ /* 0x001064000800017f */
[----:B-1----:R-:W-:Y:S05]  /*106c0*/  @!P0 NANOSLEEP.SYNCS 0x989680 ;  /* 0x009896800000895d */ /* 0x002fea0003900000 */
[----:B------:R-:W1:Y:S02]  /*106d0*/  @!P0 SYNCS.PHASECHK.TRANS64 P0, [R6+URZ], R5 ;  /* 0x00000005060085a7 */ /* 0x000e64000800007f */
[----:B-1----:R-:W-:Y:S05]  /*106e0*/  @!P0 BRA `(.L_x_319) ;  /* 0xfffffffc00f08947 */ /* 0x002fea000383ffff */
[----:B------:R-:W-:Y:S05]  /*106f0*/  BRA `(.L_x_330) ;  /* 0xfffffffc00187947 */ /* 0x000fea000383ffff */
.L_x_331:
[----:B------:R-:W-:-:S00]  /*10700*/  BRA `(.L_x_331) ;  /* 0xfffffffc00fc7947 */ /* 0x000fc0000383ffff */
[----:B------:R-:W-:-:S00]  /*10710*/  NOP ;  /* 0x0000000000007918 */ /* 0x000fc00000000000 */
        /* <DEDUP_REMOVED lines=14> */
.L_x_332:


//--------------------- .nv.shared._ZN7cutlass13device_kernelINS_4gemm6kernel13GemmUniversalIN4cute5tupleIJiiiiEEENS1_10collective13CollectiveMmaINS1_37MainloopSm90TmaGmmaWarpSpecializedFP8ILi4ENS5_IJNS4_1CILi2EEENSA_ILi1EEESC_EEENS1_35KernelTmaWarpSpecializedCooperativeEEENS5_IJNSA_ILi128EEENSA_ILi256EEESG_EEENS_12float_e4m3_tENS5_IJlSC_lEEESJ_SK_NS4_8TiledMMAINS4_8MMA_AtomIJNS4_4SM904GMMA31MMA_64x256x32_F32E4M3E4M3_SS_TNILNSO_7ScaleInE1ELSQ_1EEEEEENS4_6LayoutISD_NS5_IJSC_NSA_ILi0EEESU_EEEEENS5_IJNS4_10UnderscoreESX_SX_EEEEENS4_13SM90_TMA_LOADENS4_14ComposedLayoutINS4_7SwizzleILi3ELi4ELi3EEENS4_18smem_ptr_flag_bitsILi8EEENST_INS5_IJNSA_ILi8EEESG_EEENS5_IJSG_SC_EEEEEEEvNS4_8identityENS4_23SM90_TMA_LOAD_MULTICASTES1A_vS1B_EENS_8epilogue10collective6detail29Sm90TmaWarpSpecializedAdapterINS1F_15DefaultEpilogueISJ_SK_SK_NS1E_6thread17LinearCombinationISJ_Li1EffLNS1J_9ScaleType4KindE0ELNS_15FloatRoundStyleE2ESJ_EENS1_15EpilogueDefaultEEEEEvvEEEEvNT_6ParamsE --------------------------
	.section	.nv.shared._ZN7cutlass13device_kernelINS_4gemm6kernel13GemmUniversalIN4cute5tupleIJiiiiEEENS1_10collective13CollectiveMmaINS1_37MainloopSm90TmaGmmaWarpSpecializedFP8ILi4ENS5_IJNS4_1CILi2EEENSA_ILi1EEESC_EEENS1_35KernelTmaWarpSpecializedCooperativeEEENS5_IJNSA_ILi128EEENSA_ILi256EEESG_EEENS_12float_e4m3_tENS5_IJlSC_lEEESJ_SK_NS4_8TiledMMAINS4_8MMA_AtomIJNS4_4SM904GMMA31MMA_64x256x32_F32E4M3E4M3_SS_TNILNSO_7ScaleInE1ELSQ_1EEEEEENS4_6LayoutISD_NS5_IJSC_NSA_ILi0EEESU_EEEEENS5_IJNS4_10UnderscoreESX_SX_EEEEENS4_13SM90_TMA_LOADENS4_14ComposedLayoutINS4_7SwizzleILi3ELi4ELi3EEENS4_18smem_ptr_flag_bitsILi8EEENST_INS5_IJNSA_ILi8EEESG_EEENS5_IJSG_SC_EEEEEEEvNS4_8identityENS4_23SM90_TMA_LOAD_MULTICASTES1A_vS1B_EENS_8epilogue10collective6detail29Sm90TmaWarpSpecializedAdapterINS1F_15DefaultEpilogueISJ_SK_SK_NS1E_6thread17LinearCombinationISJ_Li1EffLNS1J_9ScaleType4KindE0ELNS_15FloatRoundStyleE2ESJ_EENS1_15EpilogueDefaultEEEEEvvEEEEvNT_6ParamsE,"aw",@nobits
	.sectionflags	@""
	.align	16
	.zero		1024


//--------------------- .nv.shared.reserved.0     --------------------------
	.section	.nv.shared.reserved.0,"aw",@nobits
	.weak		__nv_reservedSMEM_offset_0_alias
	.size		__nv_reservedSMEM_offset_0_alias, 0, 0
	.other		__nv_reservedSMEM_offset_0_alias,@"STO_CUDA_RESERVED_SHARED STV_DEFAULT"
__nv_reservedSMEM_offset_0_alias:
	.zero		0


//--------------------- .nv.global                --------------------------
	.section	.nv.global,"aw",@nobits
.nv.global:
	.type		_ZN39_INTERNAL_cd79fc1a_4_k_cu_d12d87a7_30264cute1_E,@object
	.size		_ZN39_INTERNAL_cd79fc1a_4_k_cu_d12d87a7_30264cute1_E,(_ZN39_INTERNAL_cd79fc1a_4_k_cu_d12d87a7_30264cuda3std3__45__cpo6cbeginE - _ZN39_INTERNAL_cd79fc1a_4_k_cu_d12d87a7_30264cute1_E)
_ZN39_INTERNAL_cd79fc1a_4_k_cu_d12d87a7_30264cute1_E:
	.zero		1
	.type		_ZN39_INTERNAL_cd79fc1a_4_k_cu_d12d87a7_30264cuda3std3__45__cpo6cbeginE,@object
	.size		_ZN39_INTERNAL_cd79fc1a_4_k_cu_d12d87a7_30264cuda3std3__45__cpo6cbeginE,(_ZN39_INTERNAL_cd79fc1a_4_k_cu_d12d87a7_30264cuda3std3__48in_placeE - _ZN39_INTERNAL_cd79fc1a_4_k_cu_d12d87a7_30264cuda3std3__45__cpo6cbeginE)
_ZN39_INTERNAL_cd79fc1a_4_k_cu_d12d87a7_30264cuda3std3__45__cpo6cbeginE:
	.zero		1
	.type		_ZN39_INTERNAL_cd79fc1a_4_k_cu_d12d87a7_30264cuda3std3__48in_placeE,@object
	.size		_ZN39_INTERNAL_cd79fc1a_4_k_cu_d12d87a7_30264cuda3std3__48in_placeE,(_ZN39_INTERNAL_cd79fc1a_4_k_cu_d12d87a7_30264cuda3std6ranges3__45__cpo9iter_moveE - _ZN39_INTERNAL_cd79fc1a_4_k_cu_d12d87a7_30264cuda3std3__48in_placeE)
_ZN39_INTERNAL_cd79fc1a_4_k_cu_d12d87a7_30264cuda3std3__48in_placeE:
	.zero		1
	.type		_ZN39_INTERNAL_cd79fc1a_4_k_cu_d12d87a7_30264cuda3std6ranges3__45__cpo9iter_moveE,@object
	.size		_ZN39_INTERNAL_cd79fc1a_4_k_cu_d12d87a7_30264cuda3std6ranges3__45__cpo9iter_moveE,(_ZN39_INTERNAL_cd79fc1a_4_k_cu_d12d87a7_30264cuda3std3__45__cpo5beginE - _ZN39_INTERNAL_cd79fc1a_4_k_cu_d12d87a7_30264cuda3std6ranges3__45__cpo9iter_moveE)
_ZN39_INTERNAL_cd79fc1a_4_k_cu_d12d87a7_30264cuda3std6ranges3__45__cpo9iter_moveE:
	.zero		1
	.type		_ZN39_INTERNAL_cd79fc1a_4_k_cu_d12d87a7_30264cuda3std3__45__cpo5beginE,@object
	.size		_ZN39_INTERNAL_cd79fc1a_4_k_cu_d12d87a7_30264cuda3std3__45__cpo5beginE,(_ZN39_INTERNAL_cd79fc1a_4_k_cu_d12d87a7_30264cuda3std3__441_GLOBAL__N__cd79fc1a_4_k_cu_d12d87a7_30266ignoreE - _ZN39_INTERNAL_cd79fc1a_4_k_cu_d12d87a7_30264cuda3std3__45__cpo5beginE)
_ZN39_INTERNAL_cd79fc1a_4_k_cu_d12d87a7_30264cuda3std3__45__cpo5beginE:
	.zero		1
	.type		_ZN39_INTERNAL_cd79fc1a_4_k_cu_d12d87a7_30264cuda3std3__441_GLOBAL__N__cd79fc1a_4_k_cu_d12d87a7_30266ignoreE,@object
	.size		_ZN39_INTERNAL_cd79fc1a_4_k_cu_d12d87a7_30264cuda3std3__441_GLOBAL__N__cd79fc1a_4_k_cu_d12d87a7_30266ignoreE,(_ZN39_INTERNAL_cd79fc1a_4_k_cu_d12d87a7_30264cute7productE - _ZN39_INTERNAL_cd79fc1a_4_k_cu_d12d87a7_30264cuda3std3__441_GLOBAL__N__cd79fc1a_4_k_cu_d12d87a7_30266ignoreE)
_ZN39_INTERNAL_cd79fc1a_4_k_cu_d12d87a7_30264cuda3std3__441_GLOBAL__N__cd79fc1a_4_k_cu_d12d87a7_30266ignoreE:
	.zero		1
	.type		_ZN39_INTERNAL_cd79fc1a_4_k_cu_d12d87a7_30264cute7productE,@object
	.size		_ZN39_INTERNAL_cd79fc1a_4_k_cu_d12d87a7_30264cute7productE,(_ZN39_INTERNAL_cd79fc1a_4_k_cu_d12d87a7_30264cuda3std3__45__cpo3endE - _ZN39_INTERNAL_cd79fc1a_4_k_cu_d12d87a7_30264cute7productE)
_ZN39_INTERNAL_cd79fc1a_4_k_cu_d12d87a7_30264cute7productE:
	.zero		1
	.type		_ZN39_INTERNAL_cd79fc1a_4_k_cu_d12d87a7_30264cuda3std3__45__cpo3endE,@object
	.size		_ZN39_INTERNAL_cd79fc1a_4_k_cu_d12d87a7_30264cuda3std3__45__cpo3endE,(_ZN39_INTERNAL_cd79fc1a_4_k_cu_d12d87a7_30264cuda3std3__419piecewise_constructE - _ZN39_INTERNAL_cd79fc1a_4_k_cu_d12d87a7_30264cuda3std3__45__cpo3endE)
_ZN39_INTERNAL_cd79fc1a_4_k_cu_d12d87a7_30264cuda3std3__45__cpo3endE:
	.zero		1
	.type		_ZN39_INTERNAL_cd79fc1a_4_k_cu_d12d87a7_30264cuda3std3__419piecewise_constructE,@object
	.size		_ZN39_INTERNAL_cd79fc1a_4_k_cu_d12d87a7_30264cuda3std3__419piecewise_constructE,(_ZN39_INTERNAL_cd79fc1a_4_k_cu_d12d87a7_30264cuda3std3__45__cpo4cendE - _ZN39_INTERNAL_cd79fc1a_4_k_cu_d12d87a7_30264cuda3std3__419piecewise_constructE)
_ZN39_INTERNAL_cd79fc1a_4_k_cu_d12d87a7_30264cuda3std3__419piecewise_constructE:
	.zero		1
	.type		_ZN39_INTERNAL_cd79fc1a_4_k_cu_d12d87a7_30264cuda3std3__45__cpo4cendE,@object
	.size		_ZN39_INTERNAL_cd79fc1a_4_k_cu_d12d87a7_30264cuda3std3__45__cpo4cendE,(_ZN39_INTERNAL_cd79fc1a_4_k_cu_d12d87a7_30264cuda3std6ranges3__45__cpo4swapE - _ZN39_INTERNAL_cd79fc1a_4_k_cu_d12d87a7_30264cuda3std3__45__cpo4cendE)
_ZN39_INTERNAL_cd79fc1a_4_k_cu_d12d87a7_30264cuda3std3__45__cpo4cendE:
	.zero		1
	.type		_ZN39_INTERNAL_cd79fc1a_4_k_cu_d12d87a7_30264cuda3std6ranges3__45__cpo4swapE,@object
	.size		_ZN39_INTERNAL_cd79fc1a_4_k_cu_d12d87a7_30264cuda3std6ranges3__45__cpo4swapE,(.L_7 - _ZN39_INTERNAL_cd79fc1a_4_k_cu_d12d87a7_30264cuda3std6ranges3__45__cpo4swapE)
_ZN39_INTERNAL_cd79fc1a_4_k_cu_d12d87a7_30264cuda3std6ranges3__45__cpo4swapE:
	.zero		1
.L_7:


//--------------------- .nv.constant0._ZN7cutlass13device_kernelINS_4gemm6kernel13GemmUniversalIN4cute5tupleIJiiiiEEENS1_10collective13CollectiveMmaINS1_37MainloopSm90TmaGmmaWarpSpecializedFP8ILi4ENS5_IJNS4_1CILi2EEENSA_ILi1EEESC_EEENS1_35KernelTmaWarpSpecializedCooperativeEEENS5_IJNSA_ILi128EEENSA_ILi256EEESG_EEENS_12float_e4m3_tENS5_IJlSC_lEEESJ_SK_NS4_8TiledMMAINS4_8MMA_AtomIJNS4_4SM904GMMA31MMA_64x256x32_F32E4M3E4M3_SS_TNILNSO_7ScaleInE1ELSQ_1EEEEEENS4_6LayoutISD_NS5_IJSC_NSA_ILi0EEESU_EEEEENS5_IJNS4_10UnderscoreESX_SX_EEEEENS4_13SM90_TMA_LOADENS4_14ComposedLayoutINS4_7SwizzleILi3ELi4ELi3EEENS4_18smem_ptr_flag_bitsILi8EEENST_INS5_IJNSA_ILi8EEESG_EEENS5_IJSG_SC_EEEEEEEvNS4_8identityENS4_23SM90_TMA_LOAD_MULTICASTES1A_vS1B_EENS_8epilogue10collective6detail29Sm90TmaWarpSpecializedAdapterINS1F_15DefaultEpilogueISJ_SK_SK_NS1E_6thread17LinearCombinationISJ_Li1EffLNS1J_9ScaleType4KindE0ELNS_15FloatRoundStyleE2ESJ_EENS1_15EpilogueDefaultEEEEEvvEEEEvNT_6ParamsE --------------------------
	.section	.nv.constant0._ZN7cutlass13device_kernelINS_4gemm6kernel13GemmUniversalIN4cute5tupleIJiiiiEEENS1_10collective13CollectiveMmaINS1_37MainloopSm90TmaGmmaWarpSpecializedFP8ILi4ENS5_IJNS4_1CILi2EEENSA_ILi1EEESC_EEENS1_35KernelTmaWarpSpecializedCooperativeEEENS5_IJNSA_ILi128EEENSA_ILi256EEESG_EEENS_12float_e4m3_tENS5_IJlSC_lEEESJ_SK_NS4_8TiledMMAINS4_8MMA_AtomIJNS4_4SM904GMMA31MMA_64x256x32_F32E4M3E4M3_SS_TNILNSO_7ScaleInE1ELSQ_1EEEEEENS4_6LayoutISD_NS5_IJSC_NSA_ILi0EEESU_EEEEENS5_IJNS4_10UnderscoreESX_SX_EEEEENS4_13SM90_TMA_LOADENS4_14ComposedLayoutINS4_7SwizzleILi3ELi4ELi3EEENS4_18smem_ptr_flag_bitsILi8EEENST_INS5_IJNSA_ILi8EEESG_EEENS5_IJSG_SC_EEEEEEEvNS4_8identityENS4_23SM90_TMA_LOAD_MULTICASTES1A_vS1B_EENS_8epilogue10collective6detail29Sm90TmaWarpSpecializedAdapterINS1F_15DefaultEpilogueISJ_SK_SK_NS1E_6thread17LinearCombinationISJ_Li1EffLNS1J_9ScaleType4KindE0ELNS_15FloatRoundStyleE2ESJ_EENS1_15EpilogueDefaultEEEEEvvEEEEvNT_6ParamsE,"a",@progbits
	.sectionflags	@""
	.align	4
.nv.constant0._ZN7cutlass13device_kernelINS_4gemm6kernel13GemmUniversalIN4cute5tupleIJiiiiEEENS1_10collective13CollectiveMmaINS1_37MainloopSm90TmaGmmaWarpSpecializedFP8ILi4ENS5_IJNS4_1CILi2EEENSA_ILi1EEESC_EEENS1_35KernelTmaWarpSpecializedCooperativeEEENS5_IJNSA_ILi128EEENSA_ILi256EEESG_EEENS_12float_e4m3_tENS5_IJlSC_lEEESJ_SK_NS4_8TiledMMAINS4_8MMA_AtomIJNS4_4SM904GMMA31MMA_64x256x32_F32E4M3E4M3_SS_TNILNSO_7ScaleInE1ELSQ_1EEEEEENS4_6LayoutISD_NS5_IJSC_NSA_ILi0EEESU_EEEEENS5_IJNS4_10UnderscoreESX_SX_EEEEENS4_13SM90_TMA_LOADENS4_14ComposedLayoutINS4_7SwizzleILi3ELi4ELi3EEENS4_18smem_ptr_flag_bitsILi8EEENST_INS5_IJNSA_ILi8EEESG_EEENS5_IJSG_SC_EEEEEEEvNS4_8identityENS4_23SM90_TMA_LOAD_MULTICASTES1A_vS1B_EENS_8epilogue10collective6detail29Sm90TmaWarpSpecializedAdapterINS1F_15DefaultEpilogueISJ_SK_SK_NS1E_6thread17LinearCombinationISJ_Li1EffLNS1J_9ScaleType4KindE0ELNS_15FloatRoundStyleE2ESJ_EENS1_15EpilogueDefaultEEEEEvvEEEEvNT_6ParamsE:
	.zero		1664


//--------------------- SYMBOLS --------------------------

	.type		.nv.reservedSmem.offset0,@object
	.size		.nv.reservedSmem.offset0,0x4
